	.headerflags	@"EF_CUDA_TEXMODE_UNIFIED EF_CUDA_64BIT_ADDRESS EF_CUDA_SM86 EF_CUDA_VIRTUAL_SM(EF_CUDA_SM86)"
	.elftype	@"ET_EXEC"


//--------------------- .nv.info                  --------------------------
	.section	.nv.info,"",@"SHT_CUDA_INFO"
	.align	4


	//----- nvinfo : EIATTR_REGCOUNT
	.align		4
        /*0000*/ 	.byte	0x04, 0x2f
        /*0002*/ 	.short	(.L_1 - .L_0)
	.align		4
.L_0:
        /*0004*/ 	.word	index@(triton_mm)
        /*0008*/ 	.word	0x00000081


	//----- nvinfo : EIATTR_MIN_STACK_SIZE
	.align		4
.L_1:
        /*000c*/ 	.byte	0x04, 0x12
        /*000e*/ 	.short	(.L_3 - .L_2)
	.align		4
.L_2:
        /*0010*/ 	.word	index@(triton_mm)
        /*0014*/ 	.word	0x00000000


	//----- nvinfo : EIATTR_FRAME_SIZE
	.align		4
.L_3:
        /*0018*/ 	.byte	0x04, 0x11
        /*001a*/ 	.short	(.L_5 - .L_4)
	.align		4
.L_4:
        /*001c*/ 	.word	index@(triton_mm)
        /*0020*/ 	.word	0x00000000


	//----- nvinfo : EIATTR_MIN_STACK_SIZE
	.align		4
.L_5:
        /*0024*/ 	.byte	0x04, 0x12
        /*0026*/ 	.short	(.L_7 - .L_6)
	.align		4
.L_6:
        /*0028*/ 	.word	index@(triton_mm)
        /*002c*/ 	.word	0x00000000
.L_7:


//--------------------- .nv.info.triton_mm        --------------------------
	.section	.nv.info.triton_mm,"",@"SHT_CUDA_INFO"
	.sectionflags	@""
	.align	4


	//----- nvinfo : EIATTR_CUDA_API_VERSION
	.align		4
        /*0000*/ 	.byte	0x04, 0x37
        /*0002*/ 	.short	(.L_9 - .L_8)
.L_8:
        /*0004*/ 	.word	0x0000007c


	//----- nvinfo : EIATTR_SW2861232_WAR
	.align		4
.L_9:
        /*0008*/ 	.byte	0x01, 0x35
	.zero		2


	//----- nvinfo : EIATTR_PARAM_CBANK
	.align		4
        /*000c*/ 	.byte	0x04, 0x0a
        /*000e*/ 	.short	(.L_11 - .L_10)
	.align		4
.L_10:
        /*0010*/ 	.word	index@(.nv.constant0.triton_mm)
        /*0014*/ 	.short	0x0160
        /*0016*/ 	.short	0x0020


	//----- nvinfo : EIATTR_CBANK_PARAM_SIZE
	.align		4
.L_11:
        /*0018*/ 	.byte	0x03, 0x19
        /*001a*/ 	.short	0x0020


	//----- nvinfo : EIATTR_KPARAM_INFO
	.align		4
        /*001c*/ 	.byte	0x04, 0x17
        /*001e*/ 	.short	(.L_13 - .L_12)
.L_12:
        /*0020*/ 	.word	0x00000000
        /*0024*/ 	.short	0x0003
        /*0026*/ 	.short	0x0018
        /*0028*/ 	.byte	0x00, 0xf4, 0x21, 0x00


	//----- nvinfo : EIATTR_KPARAM_INFO
	.align		4
.L_13:
        /*002c*/ 	.byte	0x04, 0x17
        /*002e*/ 	.short	(.L_15 - .L_14)
.L_14:
        /*0030*/ 	.word	0x00000000
        /*0034*/ 	.short	0x0002
        /*0036*/ 	.short	0x0010
        /*0038*/ 	.byte	0x00, 0xf4, 0x21, 0x00


	//----- nvinfo : EIATTR_KPARAM_INFO
	.align		4
.L_15:
        /*003c*/ 	.byte	0x04, 0x17
        /*003e*/ 	.short	(.L_17 - .L_16)
.L_16:
        /*0040*/ 	.word	0x00000000
        /*0044*/ 	.short	0x0001
        /*0046*/ 	.short	0x0008
        /*0048*/ 	.byte	0x00, 0xf4, 0x21, 0x00


	//----- nvinfo : EIATTR_KPARAM_INFO
	.align		4
.L_17:
        /*004c*/ 	.byte	0x04, 0x17
        /*004e*/ 	.short	(.L_19 - .L_18)
.L_18:
        /*0050*/ 	.word	0x00000000
        /*0054*/ 	.short	0x0000
        /*0056*/ 	.short	0x0000
        /*0058*/ 	.byte	0x00, 0xf4, 0x21, 0x00


	//----- nvinfo : EIATTR_MAXREG_COUNT
	.align		4
.L_19:
        /*005c*/ 	.byte	0x03, 0x1b
        /*005e*/ 	.short	0x00ff


	//----- nvinfo : EIATTR_EXIT_INSTR_OFFSETS
	.align		4
        /*0060*/ 	.byte	0x04, 0x1c
        /*0062*/ 	.short	(.L_21 - .L_20)


	//   ....[0]....
.L_20:
        /*0064*/ 	.word	0x00001e30


	//   ....[1]....
        /*0068*/ 	.word	0x00001e80


	//----- nvinfo : EIATTR_REQNTID
	.align		4
.L_21:
        /*006c*/ 	.byte	0x04, 0x10
        /*006e*/ 	.short	(.L_23 - .L_22)
.L_22:
        /*0070*/ 	.word	0x00000080
        /*0074*/ 	.word	0x00000001
        /*0078*/ 	.word	0x00000001
.L_23:


//--------------------- .nv.callgraph             --------------------------
	.section	.nv.callgraph,"",@"SHT_CUDA_CALLGRAPH"
	.align	4
	.sectionentsize	8
	.align		4
        /*0000*/ 	.word	0x00000000
	.align		4
        /*0004*/ 	.word	0xffffffff
	.align		4
        /*0008*/ 	.word	0x00000000
	.align		4
        /*000c*/ 	.word	0xfffffffe
	.align		4
        /*0010*/ 	.word	0x00000000
	.align		4
        /*0014*/ 	.word	0xfffffffd
	.align		4
        /*0018*/ 	.word	0x00000000
	.align		4
        /*001c*/ 	.word	0xfffffffc


//--------------------- .nv.rel.action            --------------------------
	.section	.nv.rel.action,"",@"SHT_CUDA_RELOCINFO"
	.align	8
	.sectionentsize	8
        /*0000*/ 	.byte	0x73, 0x00, 0x00, 0x00, 0x00, 0x00, 0x00, 0x00, 0x00, 0x00, 0x00, 0x11, 0x25, 0x00, 0x05, 0x36


//--------------------- .nv.constant0.triton_mm   --------------------------
	.section	.nv.constant0.triton_mm,"a",@progbits
	.sectionflags	@""
	.align	4
.nv.constant0.triton_mm:
	.zero		384


//--------------------- .text.triton_mm           --------------------------
	.section	.text.triton_mm,"ax",@progbits
	.sectionflags	@"SHF_BARRIERS=1"
	.sectioninfo	@"SHI_REGISTERS=129"
	.align	128
        .global         triton_mm
        .type           triton_mm,@function
        .size           triton_mm,(.L_x_2 - triton_mm)
        .other          triton_mm,@"STO_CUDA_ENTRY STV_DEFAULT"
triton_mm:
.text.triton_mm:
[----:B------:R-:W-:Y:S02]  /*0000*/  IMAD.MOV.U32 R1, RZ, RZ, c[0x0][0x28] ;  /* 0x00000a00ff017624 */ /* 0x000fe400078e00ff */
[----:B------:R-:W1:Y:S01]  /*0010*/  S2R R9, SR_CTAID.X ;  /* 0x0000000000097919 */ /* 0x000e620000002500 */
[----:B------:R-:W-:Y:S01]  /*0020*/  IMAD.MOV.U32 R5, RZ, RZ, -0x8 ;  /* 0xfffffff8ff057424 */ /* 0x000fe200078e00ff */
[----:B------:R-:W-:Y:S01]  /*0030*/  ULDC.64 UR8, c[0x0][0x118] ;  /* 0x0000460000087ab9 */ /* 0x000fe20000000a00 */
[----:B------:R-:W-:Y:S01]  /*0040*/  IMAD.MOV.U32 R33, RZ, RZ, 0x2 ;  /* 0x00000002ff217424 */ /* 0x000fe200078e00ff */
[----:B------:R-:W2:Y:S01]  /*0050*/  S2R R15, SR_TID.X ;  /* 0x00000000000f7919 */ /* 0x000ea20000002100 */
[----:B------:R-:W-:Y:S01]  /*0060*/  IMAD.MOV.U32 R115, RZ, RZ, 0x1 ;  /* 0x00000001ff737424 */ /* 0x000fe200078e00ff */
[----:B------:R-:W-:Y:S01]  /*0070*/  CS2R R112, SRZ ;  /* 0x0000000000707805 */ /* 0x000fe2000001ff00 */
[----:B------:R-:W-:Y:S01]  /*0080*/  IMAD.MOV.U32 R111, RZ, RZ, RZ ;  /* 0x000000ffff6f7224 */ /* 0x000fe200078e00ff */
[----:B------:R-:W-:Y:S01]  /*0090*/  CS2R R34, SRZ ;  /* 0x0000000000227805 */ /* 0x000fe2000001ff00 */
[----:B------:R-:W-:Y:S01]  /*00a0*/  IMAD.MOV.U32 R114, RZ, RZ, RZ ;  /* 0x000000ffff727224 */ /* 0x000fe200078e00ff */
[----:B------:R-:W-:Y:S01]  /*00b0*/  CS2R R48, SRZ ;  /* 0x0000000000307805 */ /* 0x000fe2000001ff00 */
        /* <DEDUP_REMOVED lines=13> */
[----:B-1----:R-:W-:Y:S01]  /*0190*/  IMAD.HI R0, R9, 0x66666667, RZ ;  /* 0x6666666709007827 */ /* 0x002fe200078e02ff */
[----:B------:R-:W-:Y:S01]  /*01a0*/  CS2R R76, SRZ ;  /* 0x00000000004c7805 */ /* 0x000fe2000001ff00 */
[----:B------:R-:W-:Y:S01]  /*01b0*/  CS2R R78, SRZ ;  /* 0x00000000004e7805 */ /* 0x000fe2000001ff00 */
[----:B------:R-:W-:Y:S01]  /*01c0*/  CS2R R80, SRZ ;  /* 0x0000000000507805 */ /* 0x000fe2000001ff00 */
[C---:B--2---:R-:W-:Y:S01]  /*01d0*/  IMAD.SHL.U32 R118, R15.reuse, 0x4, RZ ;  /* 0x000000040f767824 */ /* 0x044fe200078e00ff */
[----:B------:R-:W-:Y:S01]  /*01e0*/  SHF.R.U32.HI R3, RZ, 0x1f, R0 ;  /* 0x0000001fff037819 */ /* 0x000fe20000011600 */
[C---:B------:R-:W-:Y:S01]  /*01f0*/  IMAD.SHL.U32 R22, R15.reuse, 0x8, RZ ;  /* 0x000000080f167824 */ /* 0x040fe200078e00ff */
[----:B------:R-:W-:Y:S01]  /*0200*/  LOP3.LUT R14, R15, 0x3, RZ, 0xc0, !PT ;  /* 0x000000030f0e7812 */ /* 0x000fe200078ec0ff */
[----:B------:R-:W-:Y:S01]  /*0210*/  CS2R R82, SRZ ;  /* 0x0000000000527805 */ /* 0x000fe2000001ff00 */
[----:B------:R-:W-:Y:S01]  /*0220*/  LEA.HI.SX32 R0, R0, R3, 0x17 ;  /* 0x0000000300007211 */ /* 0x000fe200078fbaff */
[----:B------:R-:W-:Y:S01]  /*0230*/  CS2R R84, SRZ ;  /* 0x0000000000547805 */ /* 0x000fe2000001ff00 */
[----:B------:R-:W-:Y:S01]  /*0240*/  LOP3.LUT R122, R118, 0x8, RZ, 0xc0, !PT ;  /* 0x00000008767a7812 */ /* 0x000fe200078ec0ff */
[----:B------:R-:W-:Y:S01]  /*0250*/  CS2R R86, SRZ ;  /* 0x0000000000567805 */ /* 0x000fe2000001ff00 */
[----:B------:R-:W-:Y:S01]  /*0260*/  CS2R R40, SRZ ;  /* 0x0000000000287805 */ /* 0x000fe2000001ff00 */
[C---:B------:R-:W-:Y:S01]  /*0270*/  IMAD R2, R0.reuse, R5, 0x4 ;  /* 0x0000000400027424 */ /* 0x040fe200078e0205 */
[----:B------:R-:W-:Y:S01]  /*0280*/  CS2R R42, SRZ ;  /* 0x00000000002a7805 */ /* 0x000fe2000001ff00 */
[----:B------:R-:W-:Y:S01]  /*0290*/  IMAD R7, R0, -0x500, R9 ;  /* 0xfffffb0000077824 */ /* 0x000fe200078e0209 */
[----:B------:R-:W-:-:S02]  /*02a0*/  UMOV UR4, 0xffffffff ;  /* 0xffffffff00047882 */ /* 0x000fc40000000000 */
[----:B------:R-:W-:Y:S02]  /*02b0*/  IMNMX R4, R2, 0x8, PT ;  /* 0x0000000802047817 */ /* 0x000fe40003800200 */
[----:B------:R-:W-:Y:S02]  /*02c0*/  IABS R8, R7 ;  /* 0x0000000700087213 */ /* 0x000fe40000000000 */
[-C--:B------:R-:W-:Y:S02]  /*02d0*/  IABS R6, R4.reuse ;  /* 0x0000000400067213 */ /* 0x080fe40000000000 */
[-C--:B------:R-:W-:Y:S02]  /*02e0*/  IABS R10, R4.reuse ;  /* 0x00000004000a7213 */ /* 0x080fe40000000000 */
[----:B------:R-:W1:Y:S01]  /*02f0*/  I2F.RP R5, R6 ;  /* 0x0000000600057306 */ /* 0x000e620000209400 */
[----:B------:R-:W-:-:S04]  /*0300*/  LOP3.LUT R7, R7, R4, RZ, 0x3c, !PT ;  /* 0x0000000407077212 */ /* 0x000fc800078e3cff */
[----:B------:R-:W-:-:S03]  /*0310*/  ISETP.GE.AND P3, PT, R7, RZ, PT ;  /* 0x000000ff0700720c */ /* 0x000fc60003f66270 */
[----:B-1----:R-:W1:Y:S02]  /*0320*/  MUFU.RCP R5, R5 ;  /* 0x0000000500057308 */ /* 0x002e640000001000 */
[----:B-1----:R-:W-:-:S06]  /*0330*/  IADD3 R2, R5, 0xffffffe, RZ ;  /* 0x0ffffffe05027810 */ /* 0x002fcc0007ffe0ff */
[----:B------:R1:W2:Y:S02]  /*0340*/  F2I.FTZ.U32.TRUNC.NTZ R3, R2 ;  /* 0x0000000200037305 */ /* 0x0002a4000021f000 */
[----:B-1----:R-:W-:Y:S02]  /*0350*/  IMAD.MOV.U32 R2, RZ, RZ, RZ ;  /* 0x000000ffff027224 */ /* 0x002fe400078e00ff */
[----:B--2---:R-:W-:-:S04]  /*0360*/  IMAD.MOV R11, RZ, RZ, -R3 ;  /* 0x000000ffff0b7224 */ /* 0x004fc800078e0a03 */
[----:B------:R-:W-:-:S04]  /*0370*/  IMAD R11, R11, R6, RZ ;  /* 0x000000060b0b7224 */ /* 0x000fc800078e02ff */
[----:B------:R-:W-:-:S04]  /*0380*/  IMAD.HI.U32 R3, R3, R11, R2 ;  /* 0x0000000b03037227 */ /* 0x000fc800078e0002 */
[----:B------:R-:W-:Y:S01]  /*0390*/  IMAD.MOV R11, RZ, RZ, -R10 ;  /* 0x000000ffff0b7224 */ /* 0x000fe200078e0a0a */
[----:B------:R-:W-:Y:S01]  /*03a0*/  IABS R10, R9 ;  /* 0x00000009000a7213 */ /* 0x000fe20000000000 */
[----:B------:R-:W-:-:S04]  /*03b0*/  IMAD.HI.U32 R2, R3, R8, RZ ;  /* 0x0000000803027227 */ /* 0x000fc800078e00ff */
[----:B------:R-:W-:Y:S02]  /*03c0*/  IMAD R5, R2, R11, R8 ;  /* 0x0000000b02057224 */ /* 0x000fe400078e0208 */
[----:B------:R-:W-:-:S03]  /*03d0*/  IMAD.MOV.U32 R8, RZ, RZ, R10 ;  /* 0x000000ffff087224 */ /* 0x000fc600078e000a */
[----:B------:R-:W-:Y:S01]  /*03e0*/  ISETP.GT.U32.AND P2, PT, R6, R5, PT ;  /* 0x000000050600720c */ /* 0x000fe20003f44070 */
[----:B------:R-:W-:-:S04]  /*03f0*/  IMAD.HI.U32 R3, R3, R8, RZ ;  /* 0x0000000803037227 */ /* 0x000fc800078e00ff */
[----:B------:R-:W-:Y:S01]  /*0400*/  IMAD R3, R3, R11, R8 ;  /* 0x0000000b03037224 */ /* 0x000fe200078e0208 */
[----:B------:R-:W-:-:S04]  /*0410*/  SHF.R.U32.HI R8, RZ, 0x1, R15 ;  /* 0x00000001ff087819 */ /* 0x000fc8000001160f */
[----:B------:R-:W-:Y:S02]  /*0420*/  ISETP.GT.U32.AND P1, PT, R6, R3, PT ;  /* 0x000000030600720c */ /* 0x000fe40003f24070 */
[----:B------:R-:W-:Y:S01]  /*0430*/  LOP3.LUT R13, R8, 0x8, RZ, 0xc0, !PT ;  /* 0x00000008080d7812 */ /* 0x000fe200078ec0ff */
[----:B------:R-:W-:Y:S01]  /*0440*/  @!P2 IMAD.IADD R5, R5, 0x1, -R6 ;  /* 0x000000010505a824 */ /* 0x000fe200078e0a06 */
[----:B------:R-:W-:Y:S02]  /*0450*/  @!P2 IADD3 R2, R2, 0x1, RZ ;  /* 0x000000010202a810 */ /* 0x000fe40007ffe0ff */
[----:B------:R-:W-:Y:S02]  /*0460*/  ISETP.GE.AND P2, PT, R9, RZ, PT ;  /* 0x000000ff0900720c */ /* 0x000fe40003f46270 */
[----:B------:R-:W-:Y:S02]  /*0470*/  ISETP.GE.U32.AND P0, PT, R5, R6, PT ;  /* 0x000000060500720c */ /* 0x000fe40003f06070 */
[----:B------:R-:W-:-:S02]  /*0480*/  SHF.R.U32.HI R5, RZ, 0x2, R15 ;  /* 0x00000002ff057819 */ /* 0x000fc4000001160f */
[----:B------:R-:W-:Y:S01]  /*0490*/  LOP3.LUT R11, R13, 0x10, R118, 0xf8, !PT ;  /* 0x000000100d0b7812 */ /* 0x000fe200078ef876 */
[----:B------:R-:W-:Y:S01]  /*04a0*/  @!P1 IMAD.IADD R3, R3, 0x1, -R6 ;  /* 0x0000000103039824 */ /* 0x000fe200078e0a06 */
[----:B------:R-:W-:Y:S02]  /*04b0*/  SGXT.U32 R5, R5, 0x5 ;  /* 0x000000050505781a */ /* 0x000fe40000000000 */
[----:B------:R-:W-:Y:S02]  /*04c0*/  LOP3.LUT R122, R11, 0x10, R122, 0x1e, !PT ;  /* 0x000000100b7a7812 */ /* 0x000fe400078e1e7a */
[----:B------:R-:W-:Y:S02]  /*04d0*/  ISETP.GT.U32.AND P1, PT, R6, R3, PT ;  /* 0x000000030600720c */ /* 0x000fe40003f24070 */
[----:B------:R-:W-:Y:S02]  /*04e0*/  LOP3.LUT R124, R13, 0x18, R118, 0x78, !PT ;  /* 0x000000180d7c7812 */ /* 0x000fe400078e7876 */
[----:B------:R-:W-:-:S02]  /*04f0*/  @P0 IADD3 R2, R2, 0x1, RZ ;  /* 0x0000000102020810 */ /* 0x000fc40007ffe0ff */
[----:B------:R-:W-:Y:S02]  /*0500*/  ISETP.NE.AND P0, PT, R4, RZ, PT ;  /* 0x000000ff0400720c */ /* 0x000fe40003f05270 */
[----:B------:R-:W-:Y:S01]  /*0510*/  LOP3.LUT R4, RZ, R4, RZ, 0x33, !PT ;  /* 0x00000004ff047212 */ /* 0x000fe200078e33ff */
[----:B------:R-:W-:Y:S01]  /*0520*/  @!P3 IMAD.MOV R2, RZ, RZ, -R2 ;  /* 0x000000ffff02b224 */ /* 0x000fe200078e0a02 */
[----:B------:R-:W-:-:S03]  /*0530*/  LOP3.LUT R118, R118, 0x18, R15, 0x48, !PT ;  /* 0x0000001876767812 */ /* 0x000fc600078e480f */
[----:B------:R-:W-:Y:S01]  /*0540*/  @!P1 IMAD.IADD R3, R3, 0x1, -R6 ;  /* 0x0000000103039824 */ /* 0x000fe200078e0a06 */
[----:B------:R-:W-:-:S03]  /*0550*/  SEL R109, R4, R2, !P0 ;  /* 0x00000002046d7207 */ /* 0x000fc60004000000 */
[----:B------:R-:W-:Y:S02]  /*0560*/  @!P2 IMAD.MOV R3, RZ, RZ, -R3 ;  /* 0x000000ffff03a224 */ /* 0x000fe400078e0a03 */
[----:B------:R-:W-:-:S03]  /*0570*/  IMAD.SHL.U32 R109, R109, 0x40, RZ ;  /* 0x000000406d6d7824 */ /* 0x000fc600078e00ff */
[----:B------:R-:W-:Y:S02]  /*0580*/  SEL R3, R4, R3, !P0 ;  /* 0x0000000304037207 */ /* 0x000fe40004000000 */
[C---:B------:R-:W-:Y:S02]  /*0590*/  LOP3.LUT R6, R109.reuse, R5, RZ, 0xfc, !PT ;  /* 0x000000056d067212 */ /* 0x040fe400078efcff */
[----:B------:R-:W-:Y:S01]  /*05a0*/  LOP3.LUT R4, R109, 0x20, R5, 0xfe, !PT ;  /* 0x000000206d047812 */ /* 0x000fe200078efe05 */
[----:B------:R-:W-:Y:S02]  /*05b0*/  IMAD R0, R0, 0x8, R3 ;  /* 0x0000000800007824 */ /* 0x000fe400078e0203 */
[----:B------:R-:W-:-:S04]  /*05c0*/  IMAD.HI R2, R6, 0x66666667, RZ ;  /* 0x6666666706027827 */ /* 0x000fc800078e02ff */
[----:B------:R-:W-:Y:S01]  /*05d0*/  IMAD.SHL.U32 R110, R0, 0x80, RZ ;  /* 0x00000080006e7824 */ /* 0x000fe200078e00ff */
[----:B------:R-:W-:Y:S01]  /*05e0*/  SHF.R.U32.HI R7, RZ, 0x1f, R2 ;  /* 0x0000001fff077819 */ /* 0x000fe20000011602 */
[----:B------:R-:W-:-:S03]  /*05f0*/  IMAD.HI R8, R4, 0x66666667, RZ ;  /* 0x6666666704087827 */ /* 0x000fc600078e02ff */
[----:B------:R-:W-:Y:S02]  /*0600*/  LEA.HI R3, R2, R7, RZ, 0x14 ;  /* 0x0000000702037211 */ /* 0x000fe400078fa0ff */
[----:B------:R-:W-:Y:S02]  /*0610*/  SHF.R.S32.HI R7, RZ, 0x18, R0 ;  /* 0x00000018ff077819 */ /* 0x000fe40000011400 */
[----:B------:R-:W-:Y:S02]  /*0620*/  LOP3.LUT R2, R110, R5, RZ, 0xfc, !PT ;  /* 0x000000056e027212 */ /* 0x000fe400078efcff */
[----:B------:R-:W-:Y:S02]  /*0630*/  SGXT R7, R7, 0x1 ;  /* 0x000000010707781a */ /* 0x000fe40000000200 */
[----:B------:R-:W-:Y:S02]  /*0640*/  SHF.R.U32.HI R9, RZ, 0x1f, R8 ;  /* 0x0000001fff097819 */ /* 0x000fe40000011608 */
[----:B------:R-:W-:-:S02]  /*0650*/  LEA.HI R0, R7, R2, RZ, 0x9 ;  /* 0x0000000207007211 */ /* 0x000fc400078f48ff */
[----:B------:R-:W-:Y:S01]  /*0660*/  LEA.HI R11, R8, R9, RZ, 0x14 ;  /* 0x00000009080b7211 */ /* 0x000fe200078fa0ff */
[----:B------:R-:W-:Y:S01]  /*0670*/  IMAD R8, R3, -0x2800, R6 ;  /* 0xffffd80003087824 */ /* 0x000fe200078e0206 */
[----:B------:R-:W-:Y:S02]  /*0680*/  LOP3.LUT R9, R0, 0xffe00, RZ, 0xc0, !PT ;  /* 0x000ffe0000097812 */ /* 0x000fe400078ec0ff */
[----:B------:R-:W-:Y:S01]  /*0690*/  SHF.R.U32.HI R3, RZ, 0x2, R15 ;  /* 0x00000002ff037819 */ /* 0x000fe2000001160f */
[----:B------:R-:W-:Y:S01]  /*06a0*/  IMAD R11, R11, -0x2800, R4 ;  /* 0xffffd8000b0b7824 */ /* 0x000fe200078e0204 */
[----:B------:R-:W-:Y:S01]  /*06b0*/  LOP3.LUT R0, R15, 0x8, RZ, 0xc0, !PT ;  /* 0x000000080f007812 */ /* 0x000fe200078ec0ff */
[----:B------:R-:W-:Y:S01]  /*06c0*/  IMAD.IADD R16, R2, 0x1, -R9 ;  /* 0x0000000102107824 */ /* 0x000fe200078e0a09 */
[----:B------:R-:W-:Y:S01]  /*06d0*/  LOP3.LUT R117, R3, 0x8, RZ, 0xc0, !PT ;  /* 0x0000000803757812 */ /* 0x000fe200078ec0ff */
[----:B------:R-:W-:Y:S01]  /*06e0*/  IMAD.SHL.U32 R27, R8, 0x1000, RZ ;  /* 0x00001000081b7824 */ /* 0x000fe200078e00ff */
[----:B------:R-:W-:Y:S01]  /*06f0*/  LOP3.LUT R6, R0, 0x10, R3, 0xf8, !PT ;  /* 0x0000001000067812 */ /* 0x000fe200078ef803 */
[----:B------:R-:W-:Y:S01]  /*0700*/  IMAD.SHL.U32 R17, R16, 0x1000, RZ ;  /* 0x0000100010117824 */ /* 0x000fe200078e00ff */
[----:B------:R-:W-:Y:S01]  /*0710*/  LOP3.LUT R0, R22, 0x18, R15, 0x48, !PT ;  /* 0x0000001816007812 */ /* 0x000fe200078e480f */
[----:B------:R-:W-:Y:S01]  /*0720*/  IMAD.SHL.U32 R29, R11, 0x1000, RZ ;  /* 0x000010000b1d7824 */ /* 0x000fe200078e00ff */
[----:B------:R-:W-:-:S02]  /*0730*/  LOP3.LUT R125, R3, 0x10, RZ, 0xc0, !PT ;  /* 0x00000010037d7812 */ /* 0x000fc400078ec0ff */
[C-C-:B------:R-:W-:Y:S01]  /*0740*/  LOP3.LUT R2, R110.reuse, 0x60, R5.reuse, 0xfe, !PT ;  /* 0x000000606e027812 */ /* 0x140fe200078efe05 */
[----:B------:R-:W-:Y:S01]  /*0750*/  IMAD R126, R5, 0x20, R0 ;  /* 0x00000020057e7824 */ /* 0x000fe200078e0200 */
[C-C-:B------:R-:W-:Y:S02]  /*0760*/  LOP3.LUT R0, R110.reuse, 0x40, R5.reuse, 0xfe, !PT ;  /* 0x000000406e007812 */ /* 0x140fe400078efe05 */
[----:B------:R-:W-:Y:S01]  /*0770*/  LOP3.LUT R5, R110, 0x20, R5, 0xfe, !PT ;  /* 0x000000206e057812 */ /* 0x000fe200078efe05 */
[----:B------:R-:W-:Y:S01]  /*0780*/  IMAD.SHL.U32 R126, R126, 0x2, RZ ;  /* 0x000000027e7e7824 */ /* 0x000fe200078e00ff */
[C---:B------:R-:W-:Y:S02]  /*0790*/  LEA.HI R3, R7.reuse, R0, RZ, 0x9 ;  /* 0x0000000007037211 */ /* 0x040fe400078f48ff */
[----:B------:R-:W-:Y:S02]  /*07a0*/  LEA.HI R4, R7, R2, RZ, 0x9 ;  /* 0x0000000207047211 */ /* 0x000fe400078f48ff */
[----:B------:R-:W-:-:S02]  /*07b0*/  LOP3.LUT R3, R3, 0xffe00, RZ, 0xc0, !PT ;  /* 0x000ffe0003037812 */ /* 0x000fc400078ec0ff */
[----:B------:R-:W-:Y:S02]  /*07c0*/  LEA.HI R7, R7, R5, RZ, 0x9 ;  /* 0x0000000507077211 */ /* 0x000fe400078f48ff */
[----:B------:R-:W-:Y:S01]  /*07d0*/  LOP3.LUT R9, R4, 0xffe00, RZ, 0xc0, !PT ;  /* 0x000ffe0004097812 */ /* 0x000fe200078ec0ff */
[----:B------:R-:W-:Y:S01]  /*07e0*/  IMAD.IADD R4, R0, 0x1, -R3 ;  /* 0x0000000100047824 */ /* 0x000fe200078e0a03 */
[----:B------:R-:W-:Y:S02]  /*07f0*/  LOP3.LUT R0, R7, 0xffe00, RZ, 0xc0, !PT ;  /* 0x000ffe0007007812 */ /* 0x000fe400078ec0ff */
[----:B------:R-:W-:Y:S01]  /*0800*/  LOP3.LUT R117, R117, 0x7, R15, 0xf8, !PT ;  /* 0x0000000775757812 */ /* 0x000fe200078ef80f */
[----:B------:R-:W-:Y:S01]  /*0810*/  IMAD.IADD R9, R2, 0x1, -R9 ;  /* 0x0000000102097824 */ /* 0x000fe200078e0a09 */
[--C-:B------:R-:W-:Y:S01]  /*0820*/  LOP3.LUT R6, R6, 0x7, R15.reuse, 0xf8, !PT ;  /* 0x0000000706067812 */ /* 0x100fe200078ef80f */
[----:B------:R-:W-:Y:S01]  /*0830*/  IMAD.IADD R0, R5, 0x1, -R0 ;  /* 0x0000000105007824 */ /* 0x000fe200078e0a00 */
[----:B------:R-:W-:Y:S01]  /*0840*/  LOP3.LUT R125, R125, 0xf, R15, 0xf8, !PT ;  /* 0x0000000f7d7d7812 */ /* 0x000fe200078ef80f */
[----:B------:R-:W-:Y:S01]  /*0850*/  IMAD.SHL.U32 R25, R9, 0x1000, RZ ;  /* 0x0000100009197824 */ /* 0x000fe200078e00ff */
[----:B------:R-:W-:Y:S01]  /*0860*/  LOP3.LUT R21, R17, 0x18, R22, 0xf8, !PT ;  /* 0x0000001811157812 */ /* 0x000fe200078ef816 */
[----:B------:R-:W-:Y:S01]  /*0870*/  IMAD.SHL.U32 R23, R4, 0x1000, RZ ;  /* 0x0000100004177824 */ /* 0x000fe200078e00ff */
[----:B------:R-:W-:Y:S01]  /*0880*/  SHF.R.S32.HI R26, RZ, 0x1f, R17 ;  /* 0x0000001fff1a7819 */ /* 0x000fe20000011411 */
[----:B------:R-:W-:Y:S01]  /*0890*/  IMAD.SHL.U32 R19, R0, 0x1000, RZ ;  /* 0x0000100000137824 */ /* 0x000fe200078e00ff */
[----:B------:R-:W-:Y:S01]  /*08a0*/  LEA R18, P0, R21, c[0x0][0x160], 0x1 ;  /* 0x0000580015127a11 */ /* 0x000fe200078008ff */
[----:B------:R-:W-:Y:S01]  /*08b0*/  IMAD.WIDE.U32 R14, R14, 0x10, RZ ;  /* 0x000000100e0e7825 */ /* 0x000fe200078e00ff */
[----:B------:R-:W-:-:S02]  /*08c0*/  SHF.R.S32.HI R30, RZ, 0x1f, R25 ;  /* 0x0000001fff1e7819 */ /* 0x000fc40000011419 */
[----:B------:R-:W-:Y:S01]  /*08d0*/  LOP3.LUT R24, R19, 0x18, R22, 0xf8, !PT ;  /* 0x0000001813187812 */ /* 0x000fe200078ef816 */
[----:B------:R-:W-:Y:S01]  /*08e0*/  IMAD.WIDE R4, R27, 0x2, RZ ;  /* 0x000000021b047825 */ /* 0x000fe200078e02ff */
[----:B------:R-:W-:Y:S02]  /*08f0*/  SHF.R.S32.HI R31, RZ, 0x1f, R19 ;  /* 0x0000001fff1f7819 */ /* 0x000fe40000011413 */
[----:B------:R-:W-:Y:S01]  /*0900*/  LEA R20, P1, R24, c[0x0][0x160], 0x1 ;  /* 0x0000580018147a11 */ /* 0x000fe200078208ff */
[----:B------:R-:W-:Y:S01]  /*0910*/  IMAD.WIDE R8, R25, 0x2, RZ ;  /* 0x0000000219087825 */ /* 0x000fe200078e02ff */
[----:B------:R-:W-:Y:S02]  /*0920*/  LOP3.LUT R105, R15, R5, RZ, 0xfc, !PT ;  /* 0x000000050f697212 */ /* 0x000fe400078efcff */
[C---:B------:R-:W-:Y:S01]  /*0930*/  LOP3.LUT R4, R14.reuse, R4, RZ, 0xfc, !PT ;  /* 0x000000040e047212 */ /* 0x040fe200078efcff */
[----:B------:R-:W-:Y:S01]  /*0940*/  IMAD.WIDE R2, R29, 0x2, RZ ;  /* 0x000000021d027825 */ /* 0x000fe200078e02ff */
[----:B------:R-:W-:-:S02]  /*0950*/  LOP3.LUT R5, R14, R8, RZ, 0xfc, !PT ;  /* 0x000000080e057212 */ /* 0x000fc400078efcff */
[----:B------:R-:W-:Y:S01]  /*0960*/  LOP3.LUT R103, R15, R9, RZ, 0xfc, !PT ;  /* 0x000000090f677212 */ /* 0x000fe200078efcff */
[----:B------:R-:W-:Y:S01]  /*0970*/  IMAD.WIDE R10, R23, 0x2, RZ ;  /* 0x00000002170a7825 */ /* 0x000fe200078e02ff */
[C---:B------:R-:W-:Y:S02]  /*0980*/  LOP3.LUT R2, R14.reuse, R2, RZ, 0xfc, !PT ;  /* 0x000000020e027212 */ /* 0x040fe400078efcff */
[----:B------:R-:W-:Y:S01]  /*0990*/  LOP3.LUT R107, R15, R3, RZ, 0xfc, !PT ;  /* 0x000000030f6b7212 */ /* 0x000fe200078efcff */
[----:B------:R-:W-:Y:S01]  /*09a0*/  IMAD.WIDE R12, R19, 0x2, RZ ;  /* 0x00000002130c7825 */ /* 0x000fe200078e02ff */
[C---:B------:R-:W-:Y:S02]  /*09b0*/  LOP3.LUT R7, R14.reuse, R10, RZ, 0xfc, !PT ;  /* 0x0000000a0e077212 */ /* 0x040fe400078efcff */
[----:B------:R-:W-:Y:S01]  /*09c0*/  LOP3.LUT R101, R15, R11, RZ, 0xfc, !PT ;  /* 0x0000000b0f657212 */ /* 0x000fe200078efcff */
[----:B------:R-:W-:Y:S01]  /*09d0*/  IMAD.WIDE R16, R17, 0x2, RZ ;  /* 0x0000000211107825 */ /* 0x000fe200078e02ff */
[----:B------:R-:W-:-:S02]  /*09e0*/  LOP3.LUT R8, R14, R12, RZ, 0xfc, !PT ;  /* 0x0000000c0e087212 */ /* 0x000fc400078efcff */
[----:B------:R-:W-:Y:S01]  /*09f0*/  LOP3.LUT R3, R15, R13, RZ, 0xfc, !PT ;  /* 0x0000000d0f037212 */ /* 0x000fe200078efcff */
[-C--:B------:R-:W-:Y:S01]  /*0a00*/  IMAD.WIDE R10, R21, R33.reuse, c[0x0][0x160] ;  /* 0x00005800150a7625 */ /* 0x080fe200078e0221 */
[----:B------:R-:W-:Y:S02]  /*0a10*/  LOP3.LUT R9, R14, R16, RZ, 0xfc, !PT ;  /* 0x000000100e097212 */ /* 0x000fe400078efcff */
[----:B------:R-:W-:Y:S01]  /*0a20*/  LOP3.LUT R14, R23, 0x18, R22, 0xf8, !PT ;  /* 0x00000018170e7812 */ /* 0x000fe200078ef816 */
[----:B------:R-:W-:Y:S01]  /*0a30*/  IMAD.WIDE R12, R24, R33, c[0x0][0x160] ;  /* 0x00005800180c7625 */ /* 0x000fe200078e0221 */
[----:B------:R-:W-:Y:S01]  /*0a40*/  LOP3.LUT R0, R15, R17, RZ, 0xfc, !PT ;  /* 0x000000110f007212 */ /* 0x000fe200078efcff */
[----:B------:R1:W-:Y:S01]  /*0a50*/  LDGSTS.E.BYPASS.128 [R126], [R10.64] ;  /* 0x000000000a7e7fae */ /* 0x0003e2000b901c48 */
[----:B------:R-:W-:Y:S01]  /*0a60*/  LEA.HI.X R19, R21, c[0x0][0x164], R26, 0x1, P0 ;  /* 0x0000590015137a11 */ /* 0x000fe200000f0c1a */
[----:B------:R-:W-:Y:S01]  /*0a70*/  IMAD.SHL.U32 R117, R117, 0x20, RZ ;  /* 0x0000002075757824 */ /* 0x000fe200078e00ff */
[--C-:B------:R-:W-:Y:S01]  /*0a80*/  LOP3.LUT R15, R25, 0x18, R22.reuse, 0xf8, !PT ;  /* 0x00000018190f7812 */ /* 0x100fe200078ef816 */
[----:B------:R2:W-:Y:S01]  /*0a90*/  LDGSTS.E.BYPASS.128 [R126+0x800], [R12.64] ;  /* 0x008000000c7e7fae */ /* 0x0005e2000b901c48 */
[--C-:B------:R-:W-:Y:S01]  /*0aa0*/  LOP3.LUT R16, R27, 0x18, R22.reuse, 0xf8, !PT ;  /* 0x000000181b107812 */ /* 0x100fe200078ef816 */
[----:B------:R-:W-:Y:S01]  /*0ab0*/  IMAD.SHL.U32 R125, R125, 0x20, RZ ;  /* 0x000000207d7d7824 */ /* 0x000fe200078e00ff */
[----:B------:R-:W-:-:S02]  /*0ac0*/  LOP3.LUT R17, R29, 0x18, R22, 0xf8, !PT ;  /* 0x000000181d117812 */ /* 0x000fc400078ef816 */
[----:B------:R-:W-:Y:S02]  /*0ad0*/  SHF.R.S32.HI R23, RZ, 0x1f, R23 ;  /* 0x0000001fff177819 */ /* 0x000fe40000011417 */
[C---:B------:R-:W-:Y:S01]  /*0ae0*/  LEA R22, P0, R14.reuse, c[0x0][0x160], 0x1 ;  /* 0x000058000e167a11 */ /* 0x040fe200078008ff */
[-C--:B-1----:R-:W-:Y:S01]  /*0af0*/  IMAD.WIDE R10, R14, R33.reuse, c[0x0][0x160] ;  /* 0x000058000e0a7625 */ /* 0x082fe200078e0221 */
[----:B------:R-:W-:Y:S02]  /*0b00*/  LEA.HI.X R21, R24, c[0x0][0x164], R31, 0x1, P1 ;  /* 0x0000590018157a11 */ /* 0x000fe400008f0c1f */
[C---:B------:R-:W-:Y:S01]  /*0b10*/  LEA R24, P1, R15.reuse, c[0x0][0x160], 0x1 ;  /* 0x000058000f187a11 */ /* 0x040fe200078208ff */
[----:B--2---:R-:W-:Y:S01]  /*0b20*/  IMAD.WIDE R12, R15, R33, c[0x0][0x160] ;  /* 0x000058000f0c7625 */ /* 0x004fe200078e0221 */
[----:B------:R-:W-:Y:S01]  /*0b30*/  LEA.HI.X R23, R14, c[0x0][0x164], R23, 0x1, P0 ;  /* 0x000059000e177a11 */ /* 0x000fe200000f0c17 */
[----:B------:R1:W-:Y:S01]  /*0b40*/  LDGSTS.E.BYPASS.128 [R126+0x1000], [R10.64] ;  /* 0x010000000a7e7fae */ /* 0x0003e2000b901c48 */
[----:B------:R-:W-:-:S02]  /*0b50*/  SHF.R.S32.HI R27, RZ, 0x1f, R27 ;  /* 0x0000001fff1b7819 */ /* 0x000fc4000001141b */
[----:B------:R-:W-:Y:S01]  /*0b60*/  SHF.R.S32.HI R32, RZ, 0x1f, R29 ;  /* 0x0000001fff207819 */ /* 0x000fe2000001141d */
[----:B------:R1:W-:Y:S01]  /*0b70*/  LDGSTS.E.BYPASS.128 [R126+0x1800], [R12.64] ;  /* 0x018000000c7e7fae */ /* 0x0003e2000b901c48 */
[C---:B------:R-:W-:Y:S02]  /*0b80*/  LEA R26, P0, R16.reuse, c[0x0][0x168], 0x1 ;  /* 0x00005a00101a7a11 */ /* 0x040fe400078008ff */
[----:B------:R-:W-:Y:S01]  /*0b90*/  LEA R28, P2, R17, c[0x0][0x168], 0x1 ;  /* 0x00005a00111c7a11 */ /* 0x000fe200078408ff */
[----:B------:R-:W0:Y:S01]  /*0ba0*/  LDGDEPBAR ;  /* 0x00000000000079af */ /* 0x000e220000000000 */
[----:B------:R-:W-:Y:S01]  /*0bb0*/  LEA.HI.X R25, R15, c[0x0][0x164], R30, 0x1, P1 ;  /* 0x000059000f197a11 */ /* 0x000fe200008f0c1e */
[CC--:B------:R-:W-:Y:S01]  /*0bc0*/  IMAD.WIDE R14, R16.reuse, R33.reuse, c[0x0][0x168] ;  /* 0x00005a00100e7625 */ /* 0x0c0fe200078e0221 */
[----:B------:R-:W-:Y:S01]  /*0bd0*/  LEA.HI.X R27, R16, c[0x0][0x16c], R27, 0x1, P0 ;  /* 0x00005b00101b7a11 */ /* 0x000fe200000f0c1b */
[----:B------:R-:W-:Y:S01]  /*0be0*/  CS2R R30, SRZ ;  /* 0x00000000001e7805 */ /* 0x000fe2000001ff00 */
[C---:B------:R-:W-:Y:S01]  /*0bf0*/  LEA.HI.X R29, R17.reuse, c[0x0][0x16c], R32, 0x1, P2 ;  /* 0x00005b00111d7a11 */ /* 0x040fe200010f0c20 */
[----:B------:R-:W-:Y:S01]  /*0c00*/  IMAD.WIDE R16, R17, R33, c[0x0][0x168] ;  /* 0x00005a0011107625 */ /* 0x000fe200078e0221 */
[----:B------:R1:W-:Y:S01]  /*0c10*/  LDGSTS.E.BYPASS.128 [R126+0x4000], [R14.64] ;  /* 0x040000000e7e7fae */ /* 0x0003e2000b901c48 */
[----:B------:R-:W-:Y:S01]  /*0c20*/  IADD3 R2, P1, R2, c[0x0][0x168], RZ ;  /* 0x00005a0002027a10 */ /* 0x000fe20007f3e0ff */
[----:B------:R-:W-:Y:S01]  /*0c30*/  CS2R R32, SRZ ;  /* 0x0000000000207805 */ /* 0x000fe2000001ff00 */
[----:B------:R-:W-:Y:S01]  /*0c40*/  IADD3 R4, P5, R4, c[0x0][0x168], RZ ;  /* 0x00005a0004047a10 */ /* 0x000fe20007fbe0ff */
[----:B------:R2:W-:Y:S01]  /*0c50*/  LDGSTS.E.BYPASS.128 [R126+0x4800], [R16.64] ;  /* 0x04800000107e7fae */ /* 0x0005e2000b901c48 */
[----:B------:R-:W-:-:S02]  /*0c60*/  IADD3 R108, P3, R2, 0x80, RZ ;  /* 0x00000080026c7810 */ /* 0x000fc40007f7e0ff */
[----:B------:R-:W-:Y:S01]  /*0c70*/  IADD3 R5, P4, R5, c[0x0][0x160], RZ ;  /* 0x0000580005057a10 */ /* 0x000fe20007f9e0ff */
[----:B------:R-:W0:Y:S01]  /*0c80*/  LDGDEPBAR ;  /* 0x00000000000079af */ /* 0x000e220000000000 */
[----:B------:R-:W-:Y:S02]  /*0c90*/  IADD3.X R107, RZ, c[0x0][0x16c], R107, P3, P1 ;  /* 0x00005b00ff6b7a10 */ /* 0x000fe40001fe246b */
[----:B------:R-:W-:Y:S01]  /*0ca0*/  IADD3 R106, P6, R4, 0x80, RZ ;  /* 0x00000080046a7810 */ /* 0x000fe20007fde0ff */
[----:B------:R-:W-:Y:S01]  /*0cb0*/  BAR.SYNC.DEFER_BLOCKING 0x0 ;  /* 0x0000000000007b1d */ /* 0x000fe20000010000 */
[----:B------:R-:W-:Y:S02]  /*0cc0*/  IADD3 R104, P3, R5, 0x80, RZ ;  /* 0x0000008005687810 */ /* 0x000fe40007f7e0ff */
[----:B------:R-:W-:Y:S01]  /*0cd0*/  IADD3 R7, P0, R7, c[0x0][0x160], RZ ;  /* 0x0000580007077a10 */ /* 0x000fe20007f1e0ff */
[----:B--2---:R-:W-:Y:S01]  /*0ce0*/  CS2R R16, SRZ ;  /* 0x0000000000107805 */ /* 0x004fe2000001ff00 */
[----:B------:R-:W-:-:S02]  /*0cf0*/  IADD3 R8, P2, R8, c[0x0][0x160], RZ ;  /* 0x0000580008087a10 */ /* 0x000fc40007f5e0ff */
[----:B------:R-:W-:Y:S02]  /*0d00*/  IADD3 R2, P1, R9, c[0x0][0x160], RZ ;  /* 0x0000580009027a10 */ /* 0x000fe40007f3e0ff */
[----:B------:R-:W-:Y:S02]  /*0d10*/  LEA R119, R6, 0x400, 0x5 ;  /* 0x0000040006777811 */ /* 0x000fe400078e28ff */
[----:B------:R-:W-:Y:S02]  /*0d20*/  IADD3.X R105, RZ, c[0x0][0x16c], R105, P6, P5 ;  /* 0x00005b00ff697a10 */ /* 0x000fe400037ea469 */
[----:B------:R-:W-:Y:S02]  /*0d30*/  IADD3.X R103, RZ, c[0x0][0x164], R103, P3, P4 ;  /* 0x00005900ff677a10 */ /* 0x000fe40001fe8467 */
[----:B------:R-:W-:Y:S02]  /*0d40*/  IADD3 R102, P6, R7, 0x80, RZ ;  /* 0x0000008007667810 */ /* 0x000fe40007fde0ff */
[----:B------:R-:W-:-:S02]  /*0d50*/  IADD3 R100, P5, R8, 0x80, RZ ;  /* 0x0000008008647810 */ /* 0x000fc40007fbe0ff */
[----:B------:R-:W-:Y:S02]  /*0d60*/  IADD3 R2, P3, R2, 0x80, RZ ;  /* 0x0000008002027810 */ /* 0x000fe40007f7e0ff */
[----:B------:R-:W-:Y:S02]  /*0d70*/  LOP3.LUT R120, R119, R124, RZ, 0xfc, !PT ;  /* 0x0000007c77787212 */ /* 0x000fe400078efcff */
[----:B------:R-:W-:Y:S01]  /*0d80*/  LOP3.LUT R119, R122, R119, RZ, 0xfc, !PT ;  /* 0x000000777a777212 */ /* 0x000fe200078efcff */
[----:B------:R-:W-:Y:S01]  /*0d90*/  @!PT LDS RZ, [RZ] ;  /* 0x00000000fffff984 */ /* 0x000fe20000000800 */
[----:B------:R-:W-:Y:S01]  /*0da0*/  @!PT LDS RZ, [RZ] ;  /* 0x00000000fffff984 */ /* 0x000fe20000000800 */
[----:B------:R-:W-:Y:S01]  /*0db0*/  @!PT LDS RZ, [RZ] ;  /* 0x00000000fffff984 */ /* 0x000fe20000000800 */
[----:B------:R2:W-:Y:S01]  /*0dc0*/  LDGSTS.E.BYPASS.128 [R126+0x2000], [R18.64+0x40] ;  /* 0x02000040127e7fae */ /* 0x0005e2000b901c48 */
[-C--:B------:R-:W-:Y:S02]  /*0dd0*/  LOP3.LUT R123, R124, R125.reuse, RZ, 0xfc, !PT ;  /* 0x0000007d7c7b7212 */ /* 0x080fe400078efcff */
[----:B------:R-:W-:Y:S01]  /*0de0*/  LOP3.LUT R121, R122, R125, RZ, 0xfc, !PT ;  /* 0x0000007d7a797212 */ /* 0x000fe200078efcff */
[----:B------:R3:W-:Y:S01]  /*0df0*/  LDGSTS.E.BYPASS.128 [R126+0x2800], [R20.64+0x40] ;  /* 0x02800040147e7fae */ /* 0x0007e2000b901c48 */
[----:B------:R-:W-:-:S02]  /*0e00*/  LOP3.LUT R116, R118, R117, RZ, 0xfc, !PT ;  /* 0x0000007576747212 */ /* 0x000fc400078efcff */
[----:B------:R-:W-:Y:S01]  /*0e10*/  IADD3.X R101, RZ, c[0x0][0x164], R101, P6, P0 ;  /* 0x00005900ff657a10 */ /* 0x000fe200037e0465 */
[----:B------:R4:W-:Y:S01]  /*0e20*/  LDGSTS.E.BYPASS.128 [R126+0x3000], [R22.64+0x40] ;  /* 0x03000040167e7fae */ /* 0x0009e2000b901c48 */
[----:B------:R-:W-:Y:S02]  /*0e30*/  IADD3.X R3, RZ, c[0x0][0x164], R3, P5, P2 ;  /* 0x00005900ff037a10 */ /* 0x000fe40002fe4403 */
[----:B------:R-:W-:Y:S01]  /*0e40*/  IADD3.X R0, RZ, c[0x0][0x164], R0, P3, P1 ;  /* 0x00005900ff007a10 */ /* 0x000fe20001fe2400 */
[----:B------:R1:W-:Y:S01]  /*0e50*/  LDGSTS.E.BYPASS.128 [R126+0x3800], [R24.64+0x40] ;  /* 0x03800040187e7fae */ /* 0x0003e2000b901c48 */
[----:B--2---:R-:W-:-:S03]  /*0e60*/  CS2R R18, SRZ ;  /* 0x0000000000127805 */ /* 0x004fc6000001ff00 */
[----:B------:R-:W0:Y:S01]  /*0e70*/  LDGDEPBAR ;  /* 0x00000000000079af */ /* 0x000e220000000000 */
[----:B---3--:R-:W-:-:S03]  /*0e80*/  CS2R R20, SRZ ;  /* 0x0000000000147805 */ /* 0x008fc6000001ff00 */
[----:B------:R2:W-:Y:S01]  /*0e90*/  LDGSTS.E.BYPASS.128 [R126+0x5000], [R26.64+0x40] ;  /* 0x050000401a7e7fae */ /* 0x0005e2000b901c48 */
[----:B----4-:R-:W-:-:S03]  /*0ea0*/  CS2R R22, SRZ ;  /* 0x0000000000167805 */ /* 0x010fc6000001ff00 */
[----:B------:R3:W-:Y:S01]  /*0eb0*/  LDGSTS.E.BYPASS.128 [R126+0x5800], [R28.64+0x40] ;  /* 0x058000401c7e7fae */ /* 0x0007e2000b901c48 */
[----:B-1----:R-:W-:-:S03]  /*0ec0*/  CS2R R24, SRZ ;  /* 0x0000000000187805 */ /* 0x002fc6000001ff00 */
[----:B------:R-:W0:Y:S01]  /*0ed0*/  LDGDEPBAR ;  /* 0x00000000000079af */ /* 0x000e220000000000 */
[----:B--2---:R-:W-:Y:S01]  /*0ee0*/  CS2R R26, SRZ ;  /* 0x00000000001a7805 */ /* 0x004fe2000001ff00 */
[----:B---3--:R-:W-:Y:S02]  /*0ef0*/  CS2R R28, SRZ ;  /* 0x00000000001c7805 */ /* 0x008fe4000001ff00 */
.L_x_0:
[----:B------:R-:W-:-:S04]  /*0f00*/  DEPBAR.LE SB0, 0x2 ;  /* 0x000080800000791a */ /* 0x000fc80000000000 */
[----:B------:R-:W-:Y:S01]  /*0f10*/  UIADD3 UR4, UR4, 0x1, URZ ;  /* 0x0000000104047890 */ /* 0x000fe2000fffe03f */
[----:B------:R-:W-:Y:S01]  /*0f20*/  IMAD.IADD R4, R118, 0x1, R117 ;  /* 0x0000000176047824 */ /* 0x000fe200078e0275 */
[----:B------:R-:W-:Y:S02]  /*0f30*/  IADD3 R115, R115, 0x1, RZ ;  /* 0x0000000173737810 */ /* 0x000fe40007ffe0ff */
[----:B------:R-:W-:Y:S01]  /*0f40*/  UISETP.GE.AND UP0, UPT, UR4, 0x2, UPT ;  /* 0x000000020400788c */ /* 0x000fe2000bf06270 */
[----:B------:R-:W-:Y:S01]  /*0f50*/  BAR.SYNC.DEFER_BLOCKING 0x0 ;  /* 0x0000000000007b1d */ /* 0x000fe20000010000 */
[C---:B------:R-:W-:Y:S02]  /*0f60*/  ISETP.GE.AND P1, PT, R115.reuse, 0x2, PT ;  /* 0x000000027300780c */ /* 0x040fe40003f26270 */
[----:B------:R-:W-:Y:S01]  /*0f70*/  USEL UR4, UR4, URZ, !UP0 ;  /* 0x0000003f04047287 */ /* 0x000fe2000c000000 */
[----:B------:R-:W-:Y:S02]  /*0f80*/  ISETP.GE.U32.AND P0, PT, R114, 0x7e, PT ;  /* 0x0000007e7200780c */ /* 0x000fe40003f06070 */
[----:B------:R-:W-:Y:S01]  /*0f90*/  SEL R115, R115, RZ, !P1 ;  /* 0x000000ff73737207 */ /* 0x000fe20004800000 */
[----:B------:R-:W-:Y:S01]  /*0fa0*/  USHF.L.U32 UR5, UR4, 0xd, URZ ;  /* 0x0000000d04057899 */ /* 0x000fe2000800063f */
[----:B------:R-:W-:Y:S01]  /*0fb0*/  ISETP.GE.U32.AND.EX P0, PT, R113, RZ, PT, P0 ;  /* 0x000000ff7100720c */ /* 0x000fe20003f06100 */
[----:B------:R-:W-:-:S04]  /*0fc0*/  ULEA UR6, UR4, 0x4000, 0xc ;  /* 0x0000400004067891 */ /* 0x000fc8000f8e603f */
[----:B------:R-:W-:Y:S02]  /*0fd0*/  LEA R88, R123, UR5, 0x1 ;  /* 0x000000057b587c11 */ /* 0x000fe4000f8e08ff */
[----:B------:R-:W-:Y:S02]  /*0fe0*/  LEA R4, R4, UR6, 0x1 ;  /* 0x0000000604047c11 */ /* 0x000fe4000f8e08ff */
[----:B------:R-:W-:Y:S02]  /*0ff0*/  LEA R92, R116, UR6, 0x1 ;  /* 0x00000006745c7c11 */ /* 0x000fe4000f8e08ff */
[----:B------:R-:W-:Y:S02]  /*1000*/  LEA R44, R120, UR5, 0x1 ;  /* 0x00000005782c7c11 */ /* 0x000fe4000f8e08ff */
[----:B------:R-:W-:Y:S01]  /*1010*/  LEA R96, R121, UR5, 0x1 ;  /* 0x0000000579607c11 */ /* 0x000fe2000f8e08ff */
[----:B------:R-:W-:Y:S04]  /*1020*/  LDSM.16.M88.4 R88, [R88] ;  /* 0x000000005858783b */ /* 0x000fe80000000200 */
[----:B------:R-:W1:Y:S04]  /*1030*/  LDSM.16.M88.4 R12, [R92] ;  /* 0x000000005c0c783b */ /* 0x000e680000000200 */
[----:B------:R-:W2:Y:S04]  /*1040*/  LDSM.16.M88.4 R8, [R92+0x400] ;  /* 0x000400005c08783b */ /* 0x000ea80000000200 */
[----:B------:R-:W3:Y:S04]  /*1050*/  LDSM.16.M88.4 R4, [R4+0x800] ;  /* 0x000800000404783b */ /* 0x000ee80000000200 */
[----:B------:R4:W3:Y:S04]  /*1060*/  LDSM.16.M88.4 R36, [R92+0xc00] ;  /* 0x000c00005c24783b */ /* 0x0008e80000000200 */
[----:B------:R-:W3:Y:S01]  /*1070*/  LDSM.16.M88.4 R44, [R44] ;  /* 0x000000002c2c783b */ /* 0x000ee20000000200 */
[----:B----4-:R-:W-:-:S03]  /*1080*/  LEA R92, R119, UR5, 0x1 ;  /* 0x00000005775c7c11 */ /* 0x010fc6000f8e08ff */
[----:B------:R-:W4:Y:S01]  /*1090*/  LDSM.16.M88.4 R96, [R96] ;  /* 0x000000006060783b */ /* 0x000f220000000200 */
[C---:B-1----:R-:W-:Y:S08]  /*10a0*/  HMMA.16816.F32.BF16 R32, R88.reuse, R12, R32 ;  /* 0x0000000c5820723c */ /* 0x042ff00000041820 */
[C---:B--2---:R-:W-:Y:S08]  /*10b0*/  HMMA.16816.F32.BF16 R16, R88.reuse, R8, R16 ;  /* 0x000000085810723c */ /* 0x044ff00000041810 */
[C---:B---3--:R-:W-:Y:S08]  /*10c0*/  HMMA.16816.F32.BF16 R20, R88.reuse, R4, R20 ;  /* 0x000000045814723c */ /* 0x048ff00000041814 */
[----:B------:R-:W-:Y:S07]  /*10d0*/  HMMA.16816.F32.BF16 R24, R88, R36, R24 ;  /* 0x000000245818723c */ /* 0x000fee0000041818 */
[----:B------:R-:W-:Y:S01]  /*10e0*/  IMAD.IADD R88, R124, 0x1, R125 ;  /* 0x000000017c587824 */ /* 0x000fe200078e027d */
[----:B------:R-:W-:Y:S04]  /*10f0*/  HMMA.16816.F32.BF16 R28, R44, R12, R28 ;  /* 0x0000000c2c1c723c */ /* 0x000fe8000004181c */
[----:B------:R-:W-:-:S04]  /*1100*/  LEA R93, R88, UR5, 0x1 ;  /* 0x00000005585d7c11 */ /* 0x000fc8000f8e08ff */
[C---:B------:R-:W-:Y:S01]  /*1110*/  HMMA.16816.F32.BF16 R48, R44.reuse, R8, R48 ;  /* 0x000000082c30723c */ /* 0x040fe20000041830 */
[----:B------:R-:W1:Y:S07]  /*1120*/  LDSM.16.M88.4 R88, [R93+0x1000] ;  /* 0x001000005d58783b */ /* 0x000e6e0000000200 */
[C---:B------:R-:W-:Y:S08]  /*1130*/  HMMA.16816.F32.BF16 R52, R44.reuse, R4, R52 ;  /* 0x000000042c34723c */ /* 0x040ff00000041834 */
[----:B------:R-:W-:Y:S01]  /*1140*/  HMMA.16816.F32.BF16 R56, R44, R36, R56 ;  /* 0x000000242c38723c */ /* 0x000fe20000041838 */
[----:B------:R-:W2:Y:S04]  /*1150*/  LDSM.16.M88.4 R44, [R93+0x1800] ;  /* 0x001800005d2c783b */ /* 0x000ea80000000200 */
[----:B------:R-:W3:Y:S03]  /*1160*/  LDSM.16.M88.4 R92, [R92] ;  /* 0x000000005c5c783b */ /* 0x000ee60000000200 */
[C---:B----4-:R-:W-:Y:S08]  /*1170*/  HMMA.16816.F32.BF16 R20, R96.reuse, R6, R20 ;  /* 0x000000066014723c */ /* 0x050ff00000041814 */
[C---:B------:R-:W-:Y:S08]  /*1180*/  HMMA.16816.F32.BF16 R16, R96.reuse, R10, R16 ;  /* 0x0000000a6010723c */ /* 0x040ff00000041810 */
[----:B------:R-:W-:Y:S08]  /*1190*/  HMMA.16816.F32.BF16 R32, R96, R14, R32 ;  /* 0x0000000e6020723c */ /* 0x000ff00000041820 */
[C---:B-1----:R-:W-:Y:S08]  /*11a0*/  HMMA.16816.F32.BF16 R68, R88.reuse, R4, R68 ;  /* 0x000000045844723c */ /* 0x042ff00000041844 */
[----:B------:R-:W-:Y:S08]  /*11b0*/  HMMA.16816.F32.BF16 R60, R88, R12, R60 ;  /* 0x0000000c583c723c */ /* 0x000ff0000004183c */
[----:B--2---:R-:W-:Y:S07]  /*11c0*/  HMMA.16816.F32.BF16 R84, R44, R4, R84 ;  /* 0x000000042c54723c */ /* 0x004fee0000041854 */
[----:B------:R-:W-:Y:S01]  /*11d0*/  IMAD.IADD R4, R125, 0x1, R122 ;  /* 0x000000017d047824 */ /* 0x000fe200078e027a */
[----:B------:R-:W-:Y:S04]  /*11e0*/  HMMA.16816.F32.BF16 R64, R88, R8, R64 ;  /* 0x000000085840723c */ /* 0x000fe80000041840 */
[----:B------:R-:W-:-:S04]  /*11f0*/  LEA R4, R4, UR5, 0x1 ;  /* 0x0000000504047c11 */ /* 0x000fc8000f8e08ff */
[----:B------:R-:W-:Y:S01]  /*1200*/  HMMA.16816.F32.BF16 R72, R88, R36, R72 ;  /* 0x000000245848723c */ /* 0x000fe20000041848 */
[----:B------:R-:W1:Y:S07]  /*1210*/  LDSM.16.M88.4 R88, [R4+0x1000] ;  /* 0x001000000458783b */ /* 0x000e6e0000000200 */
[C---:B------:R-:W-:Y:S07]  /*1220*/  HMMA.16816.F32.BF16 R76, R44.reuse, R12, R76 ;  /* 0x0000000c2c4c723c */ /* 0x040fee000004184c */
[----:B------:R-:W-:Y:S01]  /*1230*/  IADD3 R12, P3, R111, R108, RZ ;  /* 0x0000006c6f0c7210 */ /* 0x000fe20007f7e0ff */
[----:B------:R-:W-:Y:S04]  /*1240*/  HMMA.16816.F32.BF16 R80, R44, R8, R80 ;  /* 0x000000082c50723c */ /* 0x000fe80000041850 */
[----:B------:R-:W-:-:S04]  /*1250*/  IMAD.X R13, R112, 0x1, R107, P3 ;  /* 0x00000001700d7824 */ /* 0x000fc800018e066b */
[----:B------:R-:W-:Y:S01]  /*1260*/  HMMA.16816.F32.BF16 R40, R44, R36, R40 ;  /* 0x000000242c28723c */ /* 0x000fe20000041828 */
[----:B------:R2:W4:Y:S06]  /*1270*/  LDSM.16.M88.4 R44, [R4+0x1800] ;  /* 0x00180000042c783b */ /* 0x00052c0000000200 */
[----:B------:R-:W-:Y:S01]  /*1280*/  IMAD R37, R115, 0x2000, R126 ;  /* 0x0000200073257824 */ /* 0x000fe200078e027e */
[----:B---3--:R-:W-:Y:S01]  /*1290*/  HMMA.16816.F32.BF16 R52, R92, R6, R52 ;  /* 0x000000065c34723c */ /* 0x008fe20000041834 */
[----:B--2---:R-:W-:-:S05]  /*12a0*/  IADD3 R4, P1, R111, R100, RZ ;  /* 0x000000646f047210 */ /* 0x004fca0007f3e0ff */
[C---:B------:R-:W-:Y:S02]  /*12b0*/  IMAD.X R5, R112.reuse, 0x1, R3, P1 ;  /* 0x0000000170057824 */ /* 0x040fe400008e0603 */
[----:B------:R-:W-:Y:S08]  /*12c0*/  HMMA.16816.F32.BF16 R48, R92, R10, R48 ;  /* 0x0000000a5c30723c */ /* 0x000ff00000041830 */
[C---:B-1----:R-:W-:Y:S08]  /*12d0*/  HMMA.16816.F32.BF16 R68, R88.reuse, R6, R68 ;  /* 0x000000065844723c */ /* 0x042ff00000041844 */
[----:B------:R-:W-:Y:S08]  /*12e0*/  HMMA.16816.F32.BF16 R64, R88, R10, R64 ;  /* 0x0000000a5840723c */ /* 0x000ff00000041840 */
[----:B------:R-:W-:Y:S08]  /*12f0*/  HMMA.16816.F32.BF16 R24, R96, R38, R24 ;  /* 0x000000266018723c */ /* 0x000ff00000041818 */
[C---:B----4-:R-:W-:Y:S07]  /*1300*/  HMMA.16816.F32.BF16 R84, R44.reuse, R6, R84 ;  /* 0x000000062c54723c */ /* 0x050fee0000041854 */
[C---:B------:R-:W-:Y:S01]  /*1310*/  IADD3 R6, P2, R111.reuse, R2, RZ ;  /* 0x000000026f067210 */ /* 0x040fe20007f5e0ff */
[----:B------:R-:W-:Y:S04]  /*1320*/  HMMA.16816.F32.BF16 R80, R44, R10, R80 ;  /* 0x0000000a2c50723c */ /* 0x000fe80000041850 */
[----:B------:R-:W-:Y:S01]  /*1330*/  IMAD.X R7, R112, 0x1, R0, P2 ;  /* 0x0000000170077824 */ /* 0x000fe200010e0600 */
[----:B------:R-:W-:Y:S01]  /*1340*/  BAR.SYNC.DEFER_BLOCKING 0x0 ;  /* 0x0000000000007b1d */ /* 0x000fe20000010000 */
[----:B------:R-:W-:-:S02]  /*1350*/  IADD3 R8, P2, R111, R102, RZ ;  /* 0x000000666f087210 */ /* 0x000fc40007f5e0ff */
[----:B------:R-:W-:Y:S01]  /*1360*/  IADD3 R10, P1, R111, R104, RZ ;  /* 0x000000686f0a7210 */ /* 0x000fe20007f3e0ff */
[----:B------:R-:W-:Y:S02]  /*1370*/  HMMA.16816.F32.BF16 R28, R92, R14, R28 ;  /* 0x0000000e5c1c723c */ /* 0x000fe4000004181c */
[C---:B------:R-:W-:Y:S02]  /*1380*/  IMAD.X R9, R112.reuse, 0x1, R101, P2 ;  /* 0x0000000170097824 */ /* 0x040fe400010e0665 */
[----:B------:R-:W-:Y:S01]  /*1390*/  IMAD.X R11, R112, 0x1, R103, P1 ;  /* 0x00000001700b7824 */ /* 0x000fe200008e0667 */
[----:B------:R-:W-:-:S03]  /*13a0*/  IADD3 R114, P1, R114, 0x1, RZ ;  /* 0x0000000172727810 */ /* 0x000fc60007f3e0ff */
[----:B------:R-:W-:Y:S02]  /*13b0*/  HMMA.16816.F32.BF16 R56, R92, R38, R56 ;  /* 0x000000265c38723c */ /* 0x000fe40000041838 */
[----:B------:R-:W-:-:S06]  /*13c0*/  IMAD.X R113, RZ, RZ, R113, P1 ;  /* 0x000000ffff717224 */ /* 0x000fcc00008e0671 */
[C---:B------:R-:W-:Y:S01]  /*13d0*/  HMMA.16816.F32.BF16 R60, R88.reuse, R14, R60 ;  /* 0x0000000e583c723c */ /* 0x040fe2000004183c */
[----:B------:R-:W-:Y:S01]  /*13e0*/  @!PT LDS RZ, [RZ] ;  /* 0x00000000fffff984 */ /* 0x000fe20000000800 */
[----:B------:R-:W-:Y:S01]  /*13f0*/  @!PT LDS RZ, [RZ] ;  /* 0x00000000fffff984 */ /* 0x000fe20000000800 */
[----:B------:R-:W-:Y:S01]  /*1400*/  @!PT LDS RZ, [RZ] ;  /* 0x00000000fffff984 */ /* 0x000fe20000000800 */
[----:B------:R1:W-:Y:S07]  /*1410*/  LDGSTS.E.BYPASS.128 [R37], [R6.64], !P0 ;  /* 0x0000000006257fae */ /* 0x0003ee000c101c48 */
[----:B------:R-:W-:Y:S01]  /*1420*/  HMMA.16816.F32.BF16 R72, R88, R38, R72 ;  /* 0x000000265848723c */ /* 0x000fe20000041848 */
[----:B------:R1:W-:Y:S04]  /*1430*/  LDGSTS.E.BYPASS.128 [R37+0x800], [R4.64], !P0 ;  /* 0x0080000004257fae */ /* 0x0003e8000c101c48 */
[----:B------:R1:W-:Y:S03]  /*1440*/  LDGSTS.E.BYPASS.128 [R37+0x1000], [R8.64], !P0 ;  /* 0x0100000008257fae */ /* 0x0003e6000c101c48 */
[C---:B------:R-:W-:Y:S01]  /*1450*/  HMMA.16816.F32.BF16 R76, R44.reuse, R14, R76 ;  /* 0x0000000e2c4c723c */ /* 0x040fe2000004184c */
[----:B------:R1:W-:Y:S04]  /*1460*/  LDGSTS.E.BYPASS.128 [R37+0x1800], [R10.64], !P0 ;  /* 0x018000000a257fae */ /* 0x0003e8000c101c48 */
[----:B------:R-:W0:Y:S02]  /*1470*/  LDGDEPBAR ;  /* 0x00000000000079af */ /* 0x000e240000000000 */
[----:B------:R-:W-:Y:S01]  /*1480*/  IADD3 R14, P2, R111, R106, RZ ;  /* 0x0000006a6f0e7210 */ /* 0x000fe20007f5e0ff */
[----:B------:R-:W-:Y:S04]  /*1490*/  HMMA.16816.F32.BF16 R40, R44, R38, R40 ;  /* 0x000000262c28723c */ /* 0x000fe80000041828 */
[----:B------:R-:W-:-:S03]  /*14a0*/  IMAD.X R15, R112, 0x1, R105, P2 ;  /* 0x00000001700f7824 */ /* 0x000fc600010e0669 */
[----:B------:R-:W-:-:S05]  /*14b0*/  LEA R39, R115, 0x4000, 0xc ;  /* 0x0000400073277811 */ /* 0x000fca00078e60ff */
[----:B------:R-:W-:-:S05]  /*14c0*/  IMAD.IADD R39, R126, 0x1, R39 ;  /* 0x000000017e277824 */ /* 0x000fca00078e0227 */
[----:B------:R1:W-:Y:S04]  /*14d0*/  LDGSTS.E.BYPASS.128 [R39], [R14.64], !P0 ;  /* 0x000000000e277fae */ /* 0x0003e8000c101c48 */
[----:B------:R1:W-:Y:S01]  /*14e0*/  LDGSTS.E.BYPASS.128 [R39+0x800], [R12.64], !P0 ;  /* 0x008000000c277fae */ /* 0x0003e2000c101c48 */
[----:B------:R-:W-:-:S03]  /*14f0*/  IADD3 R111, P0, R111, 0x40, RZ ;  /* 0x000000406f6f7810 */ /* 0x000fc60007f1e0ff */
[----:B------:R-:W0:Y:S02]  /*1500*/  LDGDEPBAR ;  /* 0x00000000000079af */ /* 0x000e240000000000 */
[----:B------:R-:W-:Y:S01]  /*1510*/  IMAD.X R112, RZ, RZ, R112, P0 ;  /* 0x000000ffff707224 */ /* 0x000fe200000e0670 */
[----:B------:R-:W-:-:S04]  /*1520*/  ISETP.NE.U32.AND P0, PT, R111, 0x2000, PT ;  /* 0x000020006f00780c */ /* 0x000fc80003f05070 */
[----:B------:R-:W-:-:S13]  /*1530*/  ISETP.NE.AND.EX P0, PT, R112, RZ, PT, P0 ;  /* 0x000000ff7000720c */ /* 0x000fda0003f05300 */
[----:B-1----:R-:W-:Y:S05]  /*1540*/  @P0 BRA `(.L_x_0) ;  /* 0xfffff9b000000947 */ /* 0x002fea000383ffff */
[----:B------:R-:W1:Y:S01]  /*1550*/  S2R R4, SR_TID.X ;  /* 0x0000000000047919 */ /* 0x000e620000002100 */
[----:B------:R-:W-:-:S04]  /*1560*/  DEPBAR.LE SB0, 0x0 ;  /* 0x000080000000791a */ /* 0x000fc80000000000 */
[----:B------:R-:W-:Y:S01]  /*1570*/  F2FP.BF16.PACK_AB R9, R33, R32 ;  /* 0x000000202109723e */ /* 0x000fe200000010ff */
[----:B------:R-:W-:Y:S01]  /*1580*/  IMAD.MOV.U32 R45, RZ, RZ, 0x2 ;  /* 0x00000002ff2d7424 */ /* 0x000fe200078e00ff */
[----:B------:R-:W-:Y:S02]  /*1590*/  F2FP.BF16.PACK_AB R34, R35, R34 ;  /* 0x000000222322723e */ /* 0x000fe400000010ff */
[----:B------:R-:W-:Y:S02]  /*15a0*/  F2FP.BF16.PACK_AB R17, R17, R16 ;  /* 0x000000101111723e */ /* 0x000fe400000010ff */
[----:B------:R-:W-:Y:S02]  /*15b0*/  F2FP.BF16.PACK_AB R18, R19, R18 ;  /* 0x000000121312723e */ /* 0x000fe400000010ff */
[----:B------:R-:W-:Y:S02]  /*15c0*/  F2FP.BF16.PACK_AB R11, R21, R20 ;  /* 0x00000014150b723e */ /* 0x000fe400000010ff */
[----:B------:R-:W-:-:S02]  /*15d0*/  F2FP.BF16.PACK_AB R8, R23, R22 ;  /* 0x000000161708723e */ /* 0x000fc400000010ff */
[----:B------:R-:W-:Y:S02]  /*15e0*/  F2FP.BF16.PACK_AB R13, R25, R24 ;  /* 0x00000018190d723e */ /* 0x000fe400000010ff */
[----:B------:R-:W-:Y:S02]  /*15f0*/  F2FP.BF16.PACK_AB R10, R27, R26 ;  /* 0x0000001a1b0a723e */ /* 0x000fe400000010ff */
[----:B------:R-:W-:Y:S02]  /*1600*/  F2FP.BF16.PACK_AB R29, R29, R28 ;  /* 0x0000001c1d1d723e */ /* 0x000fe400000010ff */
[----:B------:R-:W-:Y:S01]  /*1610*/  F2FP.BF16.PACK_AB R41, R41, R40 ;  /* 0x000000282929723e */ /* 0x000fe200000010ff */
[C---:B-1----:R-:W-:Y:S01]  /*1620*/  IMAD.SHL.U32 R2, R4.reuse, 0x10, RZ ;  /* 0x0000001004027824 */ /* 0x042fe200078e00ff */
[--C-:B------:R-:W-:Y:S01]  /*1630*/  SHF.R.U32.HI R7, RZ, 0x2, R4.reuse ;  /* 0x00000002ff077819 */ /* 0x100fe20000011604 */
[C---:B------:R-:W-:Y:S01]  /*1640*/  IMAD.SHL.U32 R0, R4.reuse, 0x2, RZ ;  /* 0x0000000204007824 */ /* 0x040fe200078e00ff */
[----:B------:R-:W-:Y:S01]  /*1650*/  SHF.R.U32.HI R3, RZ, 0x3, R4 ;  /* 0x00000003ff037819 */ /* 0x000fe20000011604 */
[----:B------:R-:W-:Y:S01]  /*1660*/  IMAD.SHL.U32 R6, R4, 0x8, RZ ;  /* 0x0000000804067824 */ /* 0x000fe200078e00ff */
[----:B------:R-:W-:-:S02]  /*1670*/  LOP3.LUT R5, R2, 0x5c0, RZ, 0xc0, !PT ;  /* 0x000005c002057812 */ /* 0x000fc400078ec0ff */
[----:B------:R-:W-:Y:S02]  /*1680*/  SGXT.U32 R3, R3, 0x4 ;  /* 0x000000040303781a */ /* 0x000fe40000000000 */
[----:B------:R-:W-:Y:S02]  /*1690*/  LOP3.LUT R0, R5, 0x6, R0, 0xf8, !PT ;  /* 0x0000000605007812 */ /* 0x000fe400078ef800 */
[----:B------:R-:W-:Y:S02]  /*16a0*/  LOP3.LUT R110, R3, R110, RZ, 0xfc, !PT ;  /* 0x0000006e036e7212 */ /* 0x000fe400078efcff */
[----:B------:R-:W-:Y:S02]  /*16b0*/  LOP3.LUT R0, R0, 0x8, R7, 0xf8, !PT ;  /* 0x0000000800007812 */ /* 0x000fe400078ef807 */
[----:B------:R-:W-:Y:S02]  /*16c0*/  LOP3.LUT R3, R5, 0x200, RZ, 0xfc, !PT ;  /* 0x0000020005037812 */ /* 0x000fe400078efcff */
[----:B------:R-:W-:Y:S01]  /*16d0*/  LOP3.LUT R2, R6, 0x3f8, RZ, 0xc0, !PT ;  /* 0x000003f806027812 */ /* 0x000fe200078ec0ff */
[----:B------:R-:W-:Y:S01]  /*16e0*/  IMAD.SHL.U32 R0, R0, 0x2, RZ ;  /* 0x0000000200007824 */ /* 0x000fe200078e00ff */
[----:B------:R-:W-:-:S02]  /*16f0*/  LOP3.LUT R109, R109, 0x38, R6, 0xf8, !PT ;  /* 0x000000386d6d7812 */ /* 0x000fc400078ef806 */
[C---:B------:R-:W-:Y:S01]  /*1700*/  LOP3.LUT R6, R2.reuse, 0x400, RZ, 0xfc, !PT ;  /* 0x0000040002067812 */ /* 0x040fe200078efcff */
[----:B------:R-:W-:Y:S01]  /*1710*/  IMAD.SHL.U32 R7, R2, 0x2, RZ ;  /* 0x0000000202077824 */ /* 0x000fe200078e00ff */
[-C--:B------:R-:W-:Y:S01]  /*1720*/  LEA.HI R32, R5, R0.reuse, RZ, 0x1e ;  /* 0x0000000005207211 */ /* 0x080fe200078ff0ff */
[----:B------:R-:W-:Y:S01]  /*1730*/  BAR.SYNC.DEFER_BLOCKING 0x0 ;  /* 0x0000000000007b1d */ /* 0x000fe20000010000 */
[----:B------:R-:W-:Y:S02]  /*1740*/  LEA.HI R33, R3, R0, RZ, 0x1e ;  /* 0x0000000003217211 */ /* 0x000fe400078ff0ff */
[----:B------:R-:W-:Y:S02]  /*1750*/  SHF.R.U32.HI R6, RZ, 0x2, R6 ;  /* 0x00000002ff067819 */ /* 0x000fe40000011606 */
[----:B------:R-:W-:Y:S02]  /*1760*/  LOP3.LUT R4, R4, 0x78, RZ, 0xc0, !PT ;  /* 0x0000007804047812 */ /* 0x000fe400078ec0ff */
[----:B------:R-:W-:-:S02]  /*1770*/  LOP3.LUT R6, R6, 0x1f0, RZ, 0xc0, !PT ;  /* 0x000001f006067812 */ /* 0x000fc400078ec0ff */
[----:B------:R-:W-:Y:S01]  /*1780*/  F2FP.BF16.PACK_AB R30, R31, R30 ;  /* 0x0000001e1f1e723e */ /* 0x000fe200000010ff */
[----:B------:R-:W-:Y:S01]  /*1790*/  IMAD R28, R4, 0x2, R7 ;  /* 0x00000002041c7824 */ /* 0x000fe200078e0207 */
[----:B------:R-:W-:Y:S01]  /*17a0*/  F2FP.BF16.PACK_AB R49, R49, R48 ;  /* 0x000000303131723e */ /* 0x000fe200000010ff */
[----:B------:R-:W-:Y:S01]  /*17b0*/  IMAD.IADD R40, R7, 0x1, R6 ;  /* 0x0000000107287824 */ /* 0x000fe200078e0206 */
[----:B------:R-:W-:Y:S02]  /*17c0*/  F2FP.BF16.PACK_AB R50, R51, R50 ;  /* 0x000000323332723e */ /* 0x000fe400000010ff */
[----:B------:R-:W-:Y:S02]  /*17d0*/  F2FP.BF16.PACK_AB R53, R53, R52 ;  /* 0x000000343535723e */ /* 0x000fe400000010ff */
[----:B------:R-:W-:Y:S02]  /*17e0*/  F2FP.BF16.PACK_AB R54, R55, R54 ;  /* 0x000000363736723e */ /* 0x000fe400000010ff */
[----:B------:R-:W-:-:S02]  /*17f0*/  F2FP.BF16.PACK_AB R57, R57, R56 ;  /* 0x000000383939723e */ /* 0x000fc400000010ff */
[----:B------:R-:W-:Y:S02]  /*1800*/  F2FP.BF16.PACK_AB R58, R59, R58 ;  /* 0x0000003a3b3a723e */ /* 0x000fe400000010ff */
[----:B------:R-:W-:Y:S01]  /*1810*/  F2FP.BF16.PACK_AB R61, R61, R60 ;  /* 0x0000003c3d3d723e */ /* 0x000fe200000010ff */
[----:B------:R-:W-:Y:S01]  /*1820*/  STS [R32], R9 ;  /* 0x0000000920007388 */ /* 0x000fe20000000800 */
[----:B------:R-:W-:Y:S02]  /*1830*/  F2FP.BF16.PACK_AB R62, R63, R62 ;  /* 0x0000003e3f3e723e */ /* 0x000fe400000010ff */
[----:B------:R-:W-:Y:S01]  /*1840*/  F2FP.BF16.PACK_AB R65, R65, R64 ;  /* 0x000000404141723e */ /* 0x000fe200000010ff */
[----:B------:R1:W-:Y:S01]  /*1850*/  STS [R33+0x400], R34 ;  /* 0x0004002221007388 */ /* 0x0003e20000000800 */
[----:B------:R-:W-:Y:S02]  /*1860*/  F2FP.BF16.PACK_AB R66, R67, R66 ;  /* 0x000000424342723e */ /* 0x000fe400000010ff */
[----:B------:R-:W-:Y:S01]  /*1870*/  F2FP.BF16.PACK_AB R69, R69, R68 ;  /* 0x000000444545723e */ /* 0x000fe200000010ff */
[----:B------:R-:W-:Y:S01]  /*1880*/  STS [R32+0x20], R17 ;  /* 0x0000201120007388 */ /* 0x000fe20000000800 */
[----:B------:R-:W-:-:S02]  /*1890*/  F2FP.BF16.PACK_AB R70, R71, R70 ;  /* 0x000000464746723e */ /* 0x000fc400000010ff */
[----:B------:R-:W-:Y:S01]  /*18a0*/  F2FP.BF16.PACK_AB R73, R73, R72 ;  /* 0x000000484949723e */ /* 0x000fe200000010ff */
[----:B------:R-:W-:Y:S01]  /*18b0*/  STS [R33+0x420], R18 ;  /* 0x0004201221007388 */ /* 0x000fe20000000800 */
[----:B------:R-:W-:Y:S02]  /*18c0*/  F2FP.BF16.PACK_AB R74, R75, R74 ;  /* 0x0000004a4b4a723e */ /* 0x000fe400000010ff */
[----:B------:R-:W-:Y:S01]  /*18d0*/  F2FP.BF16.PACK_AB R77, R77, R76 ;  /* 0x0000004c4d4d723e */ /* 0x000fe200000010ff */
[----:B------:R-:W-:Y:S01]  /*18e0*/  STS [R32+0x40], R11 ;  /* 0x0000400b20007388 */ /* 0x000fe20000000800 */
        /* <DEDUP_REMOVED lines=8> */
[----:B------:R-:W-:Y:S04]  /*1970*/  STS [R33+0x460], R10 ;  /* 0x0004600a21007388 */ /* 0x000fe80000000800 */
[----:B------:R-:W-:Y:S01]  /*1980*/  BAR.SYNC.DEFER_BLOCKING 0x0 ;  /* 0x0000000000007b1d */ /* 0x000fe20000010000 */
[----:B------:R-:W-:Y:S01]  /*1990*/  ISETP.GE.AND P0, PT, R109, 0x2800, PT ;  /* 0x000028006d00780c */ /* 0x000fe20003f06270 */
[C---:B------:R-:W-:Y:S01]  /*19a0*/  IMAD R109, R110.reuse, 0x2800, R109 ;  /* 0x000028006e6d7824 */ /* 0x040fe200078e026d */
[----:B------:R-:W-:-:S02]  /*19b0*/  LOP3.LUT R0, R110, 0x10, RZ, 0xfc, !PT ;  /* 0x000000106e007812 */ /* 0x000fc400078efcff */
[C---:B------:R-:W-:Y:S02]  /*19c0*/  ISETP.LT.AND P1, PT, R110.reuse, 0x200, !P0 ;  /* 0x000002006e00780c */ /* 0x040fe40004721270 */
[C---:B------:R-:W-:Y:S02]  /*19d0*/  LOP3.LUT R3, R110.reuse, 0x20, RZ, 0xfc, !PT ;  /* 0x000000206e037812 */ /* 0x040fe400078efcff */
[----:B------:R-:W-:Y:S02]  /*19e0*/  LOP3.LUT R2, R110, 0x30, RZ, 0xfc, !PT ;  /* 0x000000306e027812 */ /* 0x000fe400078efcff */
[----:B------:R-:W-:Y:S02]  /*19f0*/  ISETP.LT.AND P6, PT, R0, 0x200, !P0 ;  /* 0x000002000000780c */ /* 0x000fe400047c1270 */
[----:B------:R-:W-:Y:S02]  /*1a00*/  LOP3.LUT R0, R110, 0x40, RZ, 0xfc, !PT ;  /* 0x000000406e007812 */ /* 0x000fe400078efcff */
[----:B------:R-:W-:-:S02]  /*1a10*/  ISETP.LT.AND P5, PT, R3, 0x200, !P0 ;  /* 0x000002000300780c */ /* 0x000fc400047a1270 */
[----:B------:R-:W-:Y:S01]  /*1a20*/  ISETP.LT.AND P4, PT, R2, 0x200, !P0 ;  /* 0x000002000200780c */ /* 0x000fe20004781270 */
[C---:B------:R-:W-:Y:S01]  /*1a30*/  IMAD.WIDE R2, R109.reuse, R45, c[0x0][0x170] ;  /* 0x00005c006d027625 */ /* 0x040fe200078e022d */
[----:B-1----:R-:W-:Y:S02]  /*1a40*/  LOP3.LUT R34, R110, 0x50, RZ, 0xfc, !PT ;  /* 0x000000506e227812 */ /* 0x002fe400078efcff */
[----:B------:R-:W-:Y:S02]  /*1a50*/  ISETP.LT.AND P3, PT, R0, 0x200, !P0 ;  /* 0x000002000000780c */ /* 0x000fe40004761270 */
[C---:B------:R-:W-:Y:S01]  /*1a60*/  LOP3.LUT R0, R110.reuse, 0x60, RZ, 0xfc, !PT ;  /* 0x000000606e007812 */ /* 0x040fe200078efcff */
[----:B------:R-:W1:Y:S01]  /*1a70*/  LDS.128 R20, [R28] ;  /* 0x000000001c147984 */ /* 0x000e620000000c00 */
[----:B------:R-:W-:Y:S02]  /*1a80*/  LOP3.LUT R110, R110, 0x70, RZ, 0xfc, !PT ;  /* 0x000000706e6e7812 */ /* 0x000fe400078efcff */
[----:B------:R-:W-:Y:S01]  /*1a90*/  ISETP.LT.AND P2, PT, R34, 0x200, !P0 ;  /* 0x000002002200780c */ /* 0x000fe20004741270 */
[----:B------:R-:W2:Y:S01]  /*1aa0*/  LDS.128 R24, [R40+0x800] ;  /* 0x0008000028187984 */ /* 0x000ea20000000c00 */
[----:B------:R-:W-:-:S02]  /*1ab0*/  IADD3 R34, R109, 0x50000, RZ ;  /* 0x000500006d227810 */ /* 0x000fc40007ffe0ff */
[C---:B------:R-:W-:Y:S01]  /*1ac0*/  IADD3 R36, R109.reuse, 0x78000, RZ ;  /* 0x000780006d247810 */ /* 0x040fe20007ffe0ff */
[----:B------:R-:W-:Y:S01]  /*1ad0*/  BAR.SYNC.DEFER_BLOCKING 0x0 ;  /* 0x0000000000007b1d */ /* 0x000fe20000010000 */
[C---:B------:R-:W-:Y:S01]  /*1ae0*/  IADD3 R38, R109.reuse, 0xc8000, RZ ;  /* 0x000c80006d267810 */ /* 0x040fe20007ffe0ff */
[----:B------:R-:W-:Y:S01]  /*1af0*/  IMAD.WIDE R34, R34, R45, c[0x0][0x170] ;  /* 0x00005c0022227625 */ /* 0x000fe200078e022d */
[----:B------:R-:W-:-:S03]  /*1b00*/  IADD3 R39, R109, 0xf0000, RZ ;  /* 0x000f00006d277810 */ /* 0x000fc60007ffe0ff */
[----:B------:R-:W-:Y:S01]  /*1b10*/  IMAD.WIDE R36, R36, R45, c[0x0][0x170] ;  /* 0x00005c0024247625 */ /* 0x000fe200078e022d */
[----:B------:R-:W-:Y:S04]  /*1b20*/  STS [R32], R29 ;  /* 0x0000001d20007388 */ /* 0x000fe80000000800 */
[----:B------:R-:W-:Y:S04]  /*1b30*/  STS [R33+0x400], R30 ;  /* 0x0004001e21007388 */ /* 0x000fe80000000800 */
[----:B------:R-:W-:Y:S04]  /*1b40*/  STS [R32+0x20], R49 ;  /* 0x0000203120007388 */ /* 0x000fe80000000800 */
[----:B------:R-:W-:Y:S04]  /*1b50*/  STS [R33+0x420], R50 ;  /* 0x0004203221007388 */ /* 0x000fe80000000800 */
[----:B------:R-:W-:Y:S04]  /*1b60*/  STS [R32+0x40], R53 ;  /* 0x0000403520007388 */ /* 0x000fe80000000800 */
[----:B------:R-:W-:Y:S04]  /*1b70*/  STS [R33+0x440], R54 ;  /* 0x0004403621007388 */ /* 0x000fe80000000800 */
[----:B------:R-:W-:Y:S04]  /*1b80*/  STS [R32+0x60], R57 ;  /* 0x0000603920007388 */ /* 0x000fe80000000800 */
[----:B------:R-:W-:Y:S04]  /*1b90*/  STS [R33+0x460], R58 ;  /* 0x0004603a21007388 */ /* 0x000fe80000000800 */
[----:B------:R-:W-:Y:S06]  /*1ba0*/  BAR.SYNC.DEFER_BLOCKING 0x0 ;  /* 0x0000000000007b1d */ /* 0x000fec0000010000 */
[----:B------:R-:W3:Y:S04]  /*1bb0*/  LDS.128 R4, [R28] ;  /* 0x000000001c047984 */ /* 0x000ee80000000c00 */
[----:B------:R-:W4:Y:S04]  /*1bc0*/  LDS.128 R8, [R40+0x800] ;  /* 0x0008000028087984 */ /* 0x000f280000000c00 */
[----:B------:R-:W-:Y:S06]  /*1bd0*/  BAR.SYNC.DEFER_BLOCKING 0x0 ;  /* 0x0000000000007b1d */ /* 0x000fec0000010000 */
        /* <DEDUP_REMOVED lines=9> */
[----:B------:R-:W1:Y:S04]  /*1c70*/  LDS.128 R12, [R28] ;  /* 0x000000001c0c7984 */ /* 0x000e680000000c00 */
[----:B------:R-:W1:Y:S04]  /*1c80*/  LDS.128 R16, [R40+0x800] ;  /* 0x0008000028107984 */ /* 0x000e680000000c00 */
[----:B------:R-:W-:Y:S06]  /*1c90*/  BAR.SYNC.DEFER_BLOCKING 0x0 ;  /* 0x0000000000007b1d */ /* 0x000fec0000010000 */
[----:B------:R-:W-:Y:S04]  /*1ca0*/  STS [R32], R77 ;  /* 0x0000004d20007388 */ /* 0x000fe80000000800 */
[----:B------:R-:W-:Y:S04]  /*1cb0*/  STS [R33+0x400], R78 ;  /* 0x0004004e21007388 */ /* 0x000fe80000000800 */
[----:B------:R-:W-:Y:S04]  /*1cc0*/  STS [R32+0x20], R81 ;  /* 0x0000205120007388 */ /* 0x000fe80000000800 */
[----:B------:R-:W-:Y:S04]  /*1cd0*/  STS [R33+0x420], R82 ;  /* 0x0004205221007388 */ /* 0x000fe80000000800 */
[----:B------:R-:W-:Y:S04]  /*1ce0*/  STS [R32+0x40], R85 ;  /* 0x0000405520007388 */ /* 0x000fe80000000800 */
[----:B------:R-:W-:Y:S04]  /*1cf0*/  STS [R33+0x440], R86 ;  /* 0x0004405621007388 */ /* 0x000fe80000000800 */
[----:B------:R1:W-:Y:S04]  /*1d00*/  STS [R32+0x60], R41 ;  /* 0x0000602920007388 */ /* 0x0003e80000000800 */
[----:B------:R2:W-:Y:S04]  /*1d10*/  STS [R33+0x460], R42 ;  /* 0x0004602a21007388 */ /* 0x0005e80000000800 */
[----:B------:R-:W-:Y:S01]  /*1d20*/  BAR.SYNC.DEFER_BLOCKING 0x0 ;  /* 0x0000000000007b1d */ /* 0x000fe20000010000 */
[----:B-1----:R-:W-:-:S05]  /*1d30*/  IADD3 R32, R109, 0x28000, RZ ;  /* 0x000280006d207810 */ /* 0x002fca0007ffe0ff */
[----:B--2---:R-:W-:Y:S01]  /*1d40*/  IMAD.WIDE R32, R32, R45, c[0x0][0x170] ;  /* 0x00005c0020207625 */ /* 0x004fe200078e022d */
[----:B------:R-:W1:Y:S04]  /*1d50*/  LDS.128 R28, [R28] ;  /* 0x000000001c1c7984 */ /* 0x000e680000000c00 */
[----:B------:R2:W-:Y:S01]  /*1d60*/  @P1 STG.E.128 [R2.64], R20 ;  /* 0x0000001402001986 */ /* 0x0005e2000c101d08 */
[----:B------:R-:W-:Y:S02]  /*1d70*/  ISETP.LT.AND P1, PT, R0, 0x200, !P0 ;  /* 0x000002000000780c */ /* 0x000fe40004721270 */
[----:B------:R-:W-:Y:S01]  /*1d80*/  ISETP.LT.AND P0, PT, R110, 0x200, !P0 ;  /* 0x000002006e00780c */ /* 0x000fe20004701270 */
[----:B------:R1:W-:Y:S01]  /*1d90*/  @P6 STG.E.128 [R32.64], R24 ;  /* 0x0000001820006986 */ /* 0x0003e2000c101d08 */
[----:B------:R-:W-:-:S03]  /*1da0*/  IADD3 R0, R109, 0xa0000, RZ ;  /* 0x000a00006d007810 */ /* 0x000fc60007ffe0ff */
[----:B---3--:R3:W-:Y:S04]  /*1db0*/  @P5 STG.E.128 [R34.64], R4 ;  /* 0x0000000422005986 */ /* 0x0087e8000c101d08 */
[----:B----4-:R3:W-:Y:S01]  /*1dc0*/  @P4 STG.E.128 [R36.64], R8 ;  /* 0x0000000824004986 */ /* 0x0107e2000c101d08 */
[----:B--2---:R-:W-:-:S04]  /*1dd0*/  IMAD.WIDE R2, R0, R45, c[0x0][0x170] ;  /* 0x00005c0000027625 */ /* 0x004fc800078e022d */
[-C--:B------:R-:W-:Y:S01]  /*1de0*/  IMAD.WIDE R20, R38, R45.reuse, c[0x0][0x170] ;  /* 0x00005c0026147625 */ /* 0x080fe200078e022d */
[----:B------:R3:W-:Y:S03]  /*1df0*/  @P3 STG.E.128 [R2.64], R12 ;  /* 0x0000000c02003986 */ /* 0x0007e6000c101d08 */
[----:B------:R-:W-:Y:S01]  /*1e00*/  IMAD.WIDE R22, R39, R45, c[0x0][0x170] ;  /* 0x00005c0027167625 */ /* 0x000fe200078e022d */
[----:B------:R3:W-:Y:S04]  /*1e10*/  @P2 STG.E.128 [R20.64], R16 ;  /* 0x0000001014002986 */ /* 0x0007e8000c101d08 */
[----:B-1----:R3:W-:Y:S01]  /*1e20*/  @P1 STG.E.128 [R22.64], R28 ;  /* 0x0000001c16001986 */ /* 0x0027e2000c101d08 */
[----:B------:R-:W-:Y:S05]  /*1e30*/  @!P0 EXIT ;  /* 0x000000000000894d */ /* 0x000fea0003800000 */
[----:B------:R-:W1:Y:S01]  /*1e40*/  LDS.128 R40, [R40+0x800] ;  /* 0x0008000028287984 */ /* 0x000e620000000c00 */
[----:B---3--:R-:W-:-:S05]  /*1e50*/  IADD3 R2, R109, 0x118000, RZ ;  /* 0x001180006d027810 */ /* 0x008fca0007ffe0ff */
[----:B------:R-:W-:-:S05]  /*1e60*/  IMAD.WIDE R2, R2, R45, c[0x0][0x170] ;  /* 0x00005c0002027625 */ /* 0x000fca00078e022d */
[----:B-1----:R-:W-:Y:S01]  /*1e70*/  STG.E.128 [R2.64], R40 ;  /* 0x0000002802007986 */ /* 0x002fe2000c101d08 */
[----:B------:R-:W-:Y:S05]  /*1e80*/  EXIT ;  /* 0x000000000000794d */ /* 0x000fea0003800000 */
.L_x_1:
[----:B------:R-:W-:-:S00]  /*1e90*/  BRA `(.L_x_1) ;  /* 0xfffffff000007947 */ /* 0x000fc0000383ffff */
[----:B------:R-:W-:-:S00]  /*1ea0*/  NOP ;  /* 0x0000000000007918 */ /* 0x000fc00000000000 */
        /* <DEDUP_REMOVED lines=13> */
.L_x_2:


//--------------------- .nv.shared.triton_mm      --------------------------
	.section	.nv.shared.triton_mm,"aw",@nobits
	.sectionflags	@""
	.align	16
